	.target	sm_100a

	.elftype	@"ET_EXEC"


//--------------------- .note.nv.tkinfo           --------------------------
	.section	.note.nv.tkinfo,"",@"SHT_NOTE"
	.sectionflags	@"SHF_NOTE_NV_TKINFO"
	.tkinfo
        /*0018*/ 	.word	0x00000002
        /*0030*/ 	.string	""
        /*0030*/ 	.string	"ptxas"
        /*0030*/ 	.string	"Cuda compilation tools, release 13.0, V13.0.88"
        /*0030*/ 	.string	"Build cuda_13.0.r13.0/compiler.36424714_0"
        /*0030*/ 	.string	"-arch sm_100a -m 64 "



//--------------------- .note.nv.cuinfo           --------------------------
	.section	.note.nv.cuinfo,"",@"SHT_NOTE"
	.sectionflags	@"SHF_NOTE_NV_CUINFO"
        /*0018*/ 	.short	0x0002
        /*001a*/ 	.short	0x0064
        /*001c*/ 	.short	0x0082
	.zero		2


//--------------------- .nv.info                  --------------------------
	.section	.nv.info,"",@"SHT_CUDA_INFO"
	.align	4


	//----- nvinfo : EIATTR_REGCOUNT
	.align		4
        /*0000*/ 	.byte	0x04, 0x2f
        /*0002*/ 	.short	(.L_12 - .L_11)
	.align		4
.L_11:
        /*0004*/ 	.word	index@(_ZN7cutlass13device_kernelIN5flash19enable_sm80_to_sm89INS1_16FlashAttnFwdSm80INS1_25CollectiveMainloopFwdSm80ILi4ELi1ELb0EN4cute5tupleIJNS5_1CILi128EEENS7_ILi112EEENS7_ILi64EEEEEELi64ENS_10bfloat16_tEfNS_4arch4Sm80ELb1ELb0ELb0ELb1ELb0ELb1ELb1ELb0EEENS1_21CollectiveEpilogueFwdINS6_IJS8_SA_S9_EEENS6_IJNS7_ILi1EEESI_SI_EEESC_SE_Li128ELb1ELb1ELb0ELb0EEENS1_19SingleTileSchedulerILb1ELb0ELb1ELi128EEEEEEEEEvNT_6ParamsE)
        /*0008*/ 	.word	0x00000004


	//----- nvinfo : EIATTR_FRAME_SIZE
	.align		4
.L_12:
        /*000c*/ 	.byte	0x04, 0x11
        /*000e*/ 	.short	(.L_14 - .L_13)
	.align		4
.L_13:
        /*0010*/ 	.word	index@(_ZN7cutlass13device_kernelIN5flash19enable_sm80_to_sm89INS1_16FlashAttnFwdSm80INS1_25CollectiveMainloopFwdSm80ILi4ELi1ELb0EN4cute5tupleIJNS5_1CILi128EEENS7_ILi112EEENS7_ILi64EEEEEELi64ENS_10bfloat16_tEfNS_4arch4Sm80ELb1ELb0ELb0ELb1ELb0ELb1ELb1ELb0EEENS1_21CollectiveEpilogueFwdINS6_IJS8_SA_S9_EEENS6_IJNS7_ILi1EEESI_SI_EEESC_SE_Li128ELb1ELb1ELb0ELb0EEENS1_19SingleTileSchedulerILb1ELb0ELb1ELi128EEEEEEEEEvNT_6ParamsE)
        /*0014*/ 	.word	0x00000000


	//----- nvinfo : EIATTR_REGCOUNT
	.align		4
.L_14:
        /*0018*/ 	.byte	0x04, 0x2f
        /*001a*/ 	.short	(.L_16 - .L_15)
	.align		4
.L_15:
        /*001c*/ 	.word	index@(_ZN7cutlass13device_kernelIN5flash19enable_sm80_to_sm89INS1_16FlashAttnFwdSm80INS1_25CollectiveMainloopFwdSm80ILi4ELi1ELb0EN4cute5tupleIJNS5_1CILi128EEENS7_ILi112EEENS7_ILi64EEEEEELi64ENS_10bfloat16_tEfNS_4arch4Sm80ELb1ELb0ELb0ELb1ELb0ELb0ELb1ELb0EEENS1_21CollectiveEpilogueFwdINS6_IJS8_SA_S9_EEENS6_IJNS7_ILi1EEESI_SI_EEESC_SE_Li128ELb1ELb1ELb0ELb0EEENS1_19SingleTileSchedulerILb1ELb0ELb1ELi128EEEEEEEEEvNT_6ParamsE)
        /*0020*/ 	.word	0x00000004


	//----- nvinfo : EIATTR_FRAME_SIZE
	.align		4
.L_16:
        /*0024*/ 	.byte	0x04, 0x11
        /*0026*/ 	.short	(.L_18 - .L_17)
	.align		4
.L_17:
        /*0028*/ 	.word	index@(_ZN7cutlass13device_kernelIN5flash19enable_sm80_to_sm89INS1_16FlashAttnFwdSm80INS1_25CollectiveMainloopFwdSm80ILi4ELi1ELb0EN4cute5tupleIJNS5_1CILi128EEENS7_ILi112EEENS7_ILi64EEEEEELi64ENS_10bfloat16_tEfNS_4arch4Sm80ELb1ELb0ELb0ELb1ELb0ELb0ELb1ELb0EEENS1_21CollectiveEpilogueFwdINS6_IJS8_SA_S9_EEENS6_IJNS7_ILi1EEESI_SI_EEESC_SE_Li128ELb1ELb1ELb0ELb0EEENS1_19SingleTileSchedulerILb1ELb0ELb1ELi128EEEEEEEEEvNT_6ParamsE)
        /*002c*/ 	.word	0x00000000


	//----- nvinfo : EIATTR_REGCOUNT
	.align		4
.L_18:
        /*0030*/ 	.byte	0x04, 0x2f
        /*0032*/ 	.short	(.L_20 - .L_19)
	.align		4
.L_19:
        /*0034*/ 	.word	index@(_ZN7cutlass13device_kernelIN5flash19enable_sm80_to_sm89INS1_16FlashAttnFwdSm80INS1_25CollectiveMainloopFwdSm80ILi4ELi1ELb0EN4cute5tupleIJNS5_1CILi128EEENS7_ILi112EEENS7_ILi64EEEEEELi64ENS_10bfloat16_tEfNS_4arch4Sm80ELb1ELb0ELb0ELb0ELb0ELb0ELb1ELb0EEENS1_21CollectiveEpilogueFwdINS6_IJS8_SA_S9_EEENS6_IJNS7_ILi1EEESI_SI_EEESC_SE_Li128ELb0ELb1ELb0ELb0EEENS1_30DynamicPersistentTileSchedulerILi128ELi128ELb0ELb1ELb0EEEEEEEEEvNT_6ParamsE)
        /*0038*/ 	.word	0x00000004


	//----- nvinfo : EIATTR_FRAME_SIZE
	.align		4
.L_20:
        /*003c*/ 	.byte	0x04, 0x11
        /*003e*/ 	.short	(.L_22 - .L_21)
	.align		4
.L_21:
        /*0040*/ 	.word	index@(_ZN7cutlass13device_kernelIN5flash19enable_sm80_to_sm89INS1_16FlashAttnFwdSm80INS1_25CollectiveMainloopFwdSm80ILi4ELi1ELb0EN4cute5tupleIJNS5_1CILi128EEENS7_ILi112EEENS7_ILi64EEEEEELi64ENS_10bfloat16_tEfNS_4arch4Sm80ELb1ELb0ELb0ELb0ELb0ELb0ELb1ELb0EEENS1_21CollectiveEpilogueFwdINS6_IJS8_SA_S9_EEENS6_IJNS7_ILi1EEESI_SI_EEESC_SE_Li128ELb0ELb1ELb0ELb0EEENS1_30DynamicPersistentTileSchedulerILi128ELi128ELb0ELb1ELb0EEEEEEEEEvNT_6ParamsE)
        /*0044*/ 	.word	0x00000000


	//----- nvinfo : EIATTR_REGCOUNT
	.align		4
.L_22:
        /*0048*/ 	.byte	0x04, 0x2f
        /*004a*/ 	.short	(.L_24 - .L_23)
	.align		4
.L_23:
        /*004c*/ 	.word	index@(_ZN7cutlass13device_kernelIN5flash19enable_sm80_to_sm89INS1_16FlashAttnFwdSm80INS1_25CollectiveMainloopFwdSm80ILi4ELi1ELb0EN4cute5tupleIJNS5_1CILi128EEENS7_ILi96EEENS7_ILi64EEEEEELi64ENS_10bfloat16_tEfNS_4arch4Sm80ELb0ELb1ELb0ELb1ELb0ELb1ELb1ELb0EEENS1_21CollectiveEpilogueFwdINS6_IJS8_SA_S9_EEENS6_IJNS7_ILi1EEESI_SI_EEESC_SE_Li128ELb1ELb1ELb0ELb0EEENS1_19SingleTileSchedulerILb1ELb0ELb1ELi128EEEEEEEEEvNT_6ParamsE)
        /*0050*/ 	.word	0x00000004


	//----- nvinfo : EIATTR_FRAME_SIZE
	.align		4
.L_24:
        /*0054*/ 	.byte	0x04, 0x11
        /*0056*/ 	.short	(.L_26 - .L_25)
	.align		4
.L_25:
        /*0058*/ 	.word	index@(_ZN7cutlass13device_kernelIN5flash19enable_sm80_to_sm89INS1_16FlashAttnFwdSm80INS1_25CollectiveMainloopFwdSm80ILi4ELi1ELb0EN4cute5tupleIJNS5_1CILi128EEENS7_ILi96EEENS7_ILi64EEEEEELi64ENS_10bfloat16_tEfNS_4arch4Sm80ELb0ELb1ELb0ELb1ELb0ELb1ELb1ELb0EEENS1_21CollectiveEpilogueFwdINS6_IJS8_SA_S9_EEENS6_IJNS7_ILi1EEESI_SI_EEESC_SE_Li128ELb1ELb1ELb0ELb0EEENS1_19SingleTileSchedulerILb1ELb0ELb1ELi128EEEEEEEEEvNT_6ParamsE)
        /*005c*/ 	.word	0x00000000


	//----- nvinfo : EIATTR_REGCOUNT
	.align		4
.L_26:
        /*0060*/ 	.byte	0x04, 0x2f
        /*0062*/ 	.short	(.L_28 - .L_27)
	.align		4
.L_27:
        /*0064*/ 	.word	index@(_ZN7cutlass13device_kernelIN5flash19enable_sm80_to_sm89INS1_16FlashAttnFwdSm80INS1_25CollectiveMainloopFwdSm80ILi4ELi1ELb0EN4cute5tupleIJNS5_1CILi128EEENS7_ILi96EEENS7_ILi64EEEEEELi64ENS_10bfloat16_tEfNS_4arch4Sm80ELb0ELb1ELb0ELb1ELb0ELb0ELb1ELb0EEENS1_21CollectiveEpilogueFwdINS6_IJS8_SA_S9_EEENS6_IJNS7_ILi1EEESI_SI_EEESC_SE_Li128ELb1ELb1ELb0ELb0EEENS1_19SingleTileSchedulerILb1ELb0ELb1ELi128EEEEEEEEEvNT_6ParamsE)
        /*0068*/ 	.word	0x00000004


	//----- nvinfo : EIATTR_FRAME_SIZE
	.align		4
.L_28:
        /*006c*/ 	.byte	0x04, 0x11
        /*006e*/ 	.short	(.L_30 - .L_29)
	.align		4
.L_29:
        /*0070*/ 	.word	index@(_ZN7cutlass13device_kernelIN5flash19enable_sm80_to_sm89INS1_16FlashAttnFwdSm80INS1_25CollectiveMainloopFwdSm80ILi4ELi1ELb0EN4cute5tupleIJNS5_1CILi128EEENS7_ILi96EEENS7_ILi64EEEEEELi64ENS_10bfloat16_tEfNS_4arch4Sm80ELb0ELb1ELb0ELb1ELb0ELb0ELb1ELb0EEENS1_21CollectiveEpilogueFwdINS6_IJS8_SA_S9_EEENS6_IJNS7_ILi1EEESI_SI_EEESC_SE_Li128ELb1ELb1ELb0ELb0EEENS1_19SingleTileSchedulerILb1ELb0ELb1ELi128EEEEEEEEEvNT_6ParamsE)
        /*0074*/ 	.word	0x00000000


	//----- nvinfo : EIATTR_REGCOUNT
	.align		4
.L_30:
        /*0078*/ 	.byte	0x04, 0x2f
        /*007a*/ 	.short	(.L_32 - .L_31)
	.align		4
.L_31:
        /*007c*/ 	.word	index@(_ZN7cutlass13device_kernelIN5flash19enable_sm80_to_sm89INS1_16FlashAttnFwdSm80INS1_25CollectiveMainloopFwdSm80ILi4ELi1ELb0EN4cute5tupleIJNS5_1CILi128EEENS7_ILi96EEENS7_ILi64EEEEEELi64ENS_10bfloat16_tEfNS_4arch4Sm80ELb0ELb1ELb0ELb0ELb0ELb0ELb1ELb0EEENS1_21CollectiveEpilogueFwdINS6_IJS8_SA_S9_EEENS6_IJNS7_ILi1EEESI_SI_EEESC_SE_Li128ELb0ELb1ELb0ELb0EEENS1_19SingleTileSchedulerILb0ELb0ELb1ELi128EEEEEEEEEvNT_6ParamsE)
        /*0080*/ 	.word	0x00000004


	//----- nvinfo : EIATTR_FRAME_SIZE
	.align		4
.L_32:
        /*0084*/ 	.byte	0x04, 0x11
        /*0086*/ 	.short	(.L_34 - .L_33)
	.align		4
.L_33:
        /*0088*/ 	.word	index@(_ZN7cutlass13device_kernelIN5flash19enable_sm80_to_sm89INS1_16FlashAttnFwdSm80INS1_25CollectiveMainloopFwdSm80ILi4ELi1ELb0EN4cute5tupleIJNS5_1CILi128EEENS7_ILi96EEENS7_ILi64EEEEEELi64ENS_10bfloat16_tEfNS_4arch4Sm80ELb0ELb1ELb0ELb0ELb0ELb0ELb1ELb0EEENS1_21CollectiveEpilogueFwdINS6_IJS8_SA_S9_EEENS6_IJNS7_ILi1EEESI_SI_EEESC_SE_Li128ELb0ELb1ELb0ELb0EEENS1_19SingleTileSchedulerILb0ELb0ELb1ELi128EEEEEEEEEvNT_6ParamsE)
        /*008c*/ 	.word	0x00000000


	//----- nvinfo : EIATTR_REGCOUNT
	.align		4
.L_34:
        /*0090*/ 	.byte	0x04, 0x2f
        /*0092*/ 	.short	(.L_36 - .L_35)
	.align		4
.L_35:
        /*0094*/ 	.word	index@(_ZN7cutlass13device_kernelIN5flash19enable_sm80_to_sm89INS1_16FlashAttnFwdSm80INS1_25CollectiveMainloopFwdSm80ILi4ELi1ELb0EN4cute5tupleIJNS5_1CILi128EEENS7_ILi112EEENS7_ILi64EEEEEELi64ENS_10bfloat16_tEfNS_4arch4Sm80ELb0ELb0ELb0ELb1ELb0ELb1ELb1ELb0EEENS1_21CollectiveEpilogueFwdINS6_IJS8_SA_S9_EEENS6_IJNS7_ILi1EEESI_SI_EEESC_SE_Li128ELb1ELb1ELb0ELb0EEENS1_19SingleTileSchedulerILb1ELb0ELb1ELi128EEEEEEEEEvNT_6ParamsE)
        /*0098*/ 	.word	0x00000004


	//----- nvinfo : EIATTR_FRAME_SIZE
	.align		4
.L_36:
        /*009c*/ 	.byte	0x04, 0x11
        /*009e*/ 	.short	(.L_38 - .L_37)
	.align		4
.L_37:
        /*00a0*/ 	.word	index@(_ZN7cutlass13device_kernelIN5flash19enable_sm80_to_sm89INS1_16FlashAttnFwdSm80INS1_25CollectiveMainloopFwdSm80ILi4ELi1ELb0EN4cute5tupleIJNS5_1CILi128EEENS7_ILi112EEENS7_ILi64EEEEEELi64ENS_10bfloat16_tEfNS_4arch4Sm80ELb0ELb0ELb0ELb1ELb0ELb1ELb1ELb0EEENS1_21CollectiveEpilogueFwdINS6_IJS8_SA_S9_EEENS6_IJNS7_ILi1EEESI_SI_EEESC_SE_Li128ELb1ELb1ELb0ELb0EEENS1_19SingleTileSchedulerILb1ELb0ELb1ELi128EEEEEEEEEvNT_6ParamsE)
        /*00a4*/ 	.word	0x00000000


	//----- nvinfo : EIATTR_REGCOUNT
	.align		4
.L_38:
        /*00a8*/ 	.byte	0x04, 0x2f
        /*00aa*/ 	.short	(.L_40 - .L_39)
	.align		4
.L_39:
        /*00ac*/ 	.word	index@(_ZN7cutlass13device_kernelIN5flash19enable_sm80_to_sm89INS1_16FlashAttnFwdSm80INS1_25CollectiveMainloopFwdSm80ILi4ELi1ELb0EN4cute5tupleIJNS5_1CILi128EEENS7_ILi112EEENS7_ILi64EEEEEELi64ENS_10bfloat16_tEfNS_4arch4Sm80ELb0ELb0ELb0ELb1ELb0ELb0ELb1ELb0EEENS1_21CollectiveEpilogueFwdINS6_IJS8_SA_S9_EEENS6_IJNS7_ILi1EEESI_SI_EEESC_SE_Li128ELb1ELb1ELb0ELb0EEENS1_19SingleTileSchedulerILb1ELb0ELb1ELi128EEEEEEEEEvNT_6ParamsE)
        /*00b0*/ 	.word	0x00000004


	//----- nvinfo : EIATTR_FRAME_SIZE
	.align		4
.L_40:
        /*00b4*/ 	.byte	0x04, 0x11
        /*00b6*/ 	.short	(.L_42 - .L_41)
	.align		4
.L_41:
        /*00b8*/ 	.word	index@(_ZN7cutlass13device_kernelIN5flash19enable_sm80_to_sm89INS1_16FlashAttnFwdSm80INS1_25CollectiveMainloopFwdSm80ILi4ELi1ELb0EN4cute5tupleIJNS5_1CILi128EEENS7_ILi112EEENS7_ILi64EEEEEELi64ENS_10bfloat16_tEfNS_4arch4Sm80ELb0ELb0ELb0ELb1ELb0ELb0ELb1ELb0EEENS1_21CollectiveEpilogueFwdINS6_IJS8_SA_S9_EEENS6_IJNS7_ILi1EEESI_SI_EEESC_SE_Li128ELb1ELb1ELb0ELb0EEENS1_19SingleTileSchedulerILb1ELb0ELb1ELi128EEEEEEEEEvNT_6ParamsE)
        /*00bc*/ 	.word	0x00000000


	//----- nvinfo : EIATTR_REGCOUNT
	.align		4
.L_42:
        /*00c0*/ 	.byte	0x04, 0x2f
        /*00c2*/ 	.short	(.L_44 - .L_43)
	.align		4
.L_43:
        /*00c4*/ 	.word	index@(_ZN7cutlass13device_kernelIN5flash19enable_sm80_to_sm89INS1_16FlashAttnFwdSm80INS1_25CollectiveMainloopFwdSm80ILi4ELi1ELb0EN4cute5tupleIJNS5_1CILi128EEENS7_ILi112EEENS7_ILi64EEEEEELi64ENS_10bfloat16_tEfNS_4arch4Sm80ELb0ELb0ELb0ELb0ELb0ELb0ELb1ELb0EEENS1_21CollectiveEpilogueFwdINS6_IJS8_SA_S9_EEENS6_IJNS7_ILi1EEESI_SI_EEESC_SE_Li128ELb0ELb1ELb0ELb0EEENS1_19SingleTileSchedulerILb0ELb0ELb1ELi128EEEEEEEEEvNT_6ParamsE)
        /*00c8*/ 	.word	0x00000004


	//----- nvinfo : EIATTR_FRAME_SIZE
	.align		4
.L_44:
        /*00cc*/ 	.byte	0x04, 0x11
        /*00ce*/ 	.short	(.L_46 - .L_45)
	.align		4
.L_45:
        /*00d0*/ 	.word	index@(_ZN7cutlass13device_kernelIN5flash19enable_sm80_to_sm89INS1_16FlashAttnFwdSm80INS1_25CollectiveMainloopFwdSm80ILi4ELi1ELb0EN4cute5tupleIJNS5_1CILi128EEENS7_ILi112EEENS7_ILi64EEEEEELi64ENS_10bfloat16_tEfNS_4arch4Sm80ELb0ELb0ELb0ELb0ELb0ELb0ELb1ELb0EEENS1_21CollectiveEpilogueFwdINS6_IJS8_SA_S9_EEENS6_IJNS7_ILi1EEESI_SI_EEESC_SE_Li128ELb0ELb1ELb0ELb0EEENS1_19SingleTileSchedulerILb0ELb0ELb1ELi128EEEEEEEEEvNT_6ParamsE)
        /*00d4*/ 	.word	0x00000000


	//----- nvinfo : EIATTR_REGCOUNT
	.align		4
.L_46:
        /*00d8*/ 	.byte	0x04, 0x2f
        /*00da*/ 	.short	(.L_48 - .L_47)
	.align		4
.L_47:
        /*00dc*/ 	.word	index@(_ZN7cutlass13device_kernelIN5flash19enable_sm80_to_sm89INS1_16FlashAttnFwdSm80INS1_25CollectiveMainloopFwdSm80ILi4ELi1ELb0EN4cute5tupleIJNS5_1CILi128EEENS7_ILi112EEENS7_ILi64EEEEEELi64ENS_10bfloat16_tEfNS_4arch4Sm80ELb1ELb0ELb1ELb1ELb0ELb1ELb1ELb0EEENS1_21CollectiveEpilogueFwdINS6_IJS8_SA_S9_EEENS6_IJNS7_ILi1EEESI_SI_EEESC_SE_Li128ELb1ELb1ELb0ELb0EEENS1_19SingleTileSchedulerILb1ELb0ELb1ELi128EEEEEEEEEvNT_6ParamsE)
        /*00e0*/ 	.word	0x00000004


	//----- nvinfo : EIATTR_FRAME_SIZE
	.align		4
.L_48:
        /*00e4*/ 	.byte	0x04, 0x11
        /*00e6*/ 	.short	(.L_50 - .L_49)
	.align		4
.L_49:
        /*00e8*/ 	.word	index@(_ZN7cutlass13device_kernelIN5flash19enable_sm80_to_sm89INS1_16FlashAttnFwdSm80INS1_25CollectiveMainloopFwdSm80ILi4ELi1ELb0EN4cute5tupleIJNS5_1CILi128EEENS7_ILi112EEENS7_ILi64EEEEEELi64ENS_10bfloat16_tEfNS_4arch4Sm80ELb1ELb0ELb1ELb1ELb0ELb1ELb1ELb0EEENS1_21CollectiveEpilogueFwdINS6_IJS8_SA_S9_EEENS6_IJNS7_ILi1EEESI_SI_EEESC_SE_Li128ELb1ELb1ELb0ELb0EEENS1_19SingleTileSchedulerILb1ELb0ELb1ELi128EEEEEEEEEvNT_6ParamsE)
        /*00ec*/ 	.word	0x00000000


	//----- nvinfo : EIATTR_REGCOUNT
	.align		4
.L_50:
        /*00f0*/ 	.byte	0x04, 0x2f
        /*00f2*/ 	.short	(.L_52 - .L_51)
	.align		4
.L_51:
        /*00f4*/ 	.word	index@(_ZN7cutlass13device_kernelIN5flash19enable_sm80_to_sm89INS1_16FlashAttnFwdSm80INS1_25CollectiveMainloopFwdSm80ILi4ELi1ELb0EN4cute5tupleIJNS5_1CILi128EEENS7_ILi112EEENS7_ILi64EEEEEELi64ENS_10bfloat16_tEfNS_4arch4Sm80ELb1ELb0ELb1ELb1ELb0ELb0ELb1ELb0EEENS1_21CollectiveEpilogueFwdINS6_IJS8_SA_S9_EEENS6_IJNS7_ILi1EEESI_SI_EEESC_SE_Li128ELb1ELb1ELb0ELb0EEENS1_19SingleTileSchedulerILb1ELb0ELb1ELi128EEEEEEEEEvNT_6ParamsE)
        /*00f8*/ 	.word	0x00000004


	//----- nvinfo : EIATTR_FRAME_SIZE
	.align		4
.L_52:
        /*00fc*/ 	.byte	0x04, 0x11
        /*00fe*/ 	.short	(.L_54 - .L_53)
	.align		4
.L_53:
        /*0100*/ 	.word	index@(_ZN7cutlass13device_kernelIN5flash19enable_sm80_to_sm89INS1_16FlashAttnFwdSm80INS1_25CollectiveMainloopFwdSm80ILi4ELi1ELb0EN4cute5tupleIJNS5_1CILi128EEENS7_ILi112EEENS7_ILi64EEEEEELi64ENS_10bfloat16_tEfNS_4arch4Sm80ELb1ELb0ELb1ELb1ELb0ELb0ELb1ELb0EEENS1_21CollectiveEpilogueFwdINS6_IJS8_SA_S9_EEENS6_IJNS7_ILi1EEESI_SI_EEESC_SE_Li128ELb1ELb1ELb0ELb0EEENS1_19SingleTileSchedulerILb1ELb0ELb1ELi128EEEEEEEEEvNT_6ParamsE)
        /*0104*/ 	.word	0x00000000


	//----- nvinfo : EIATTR_REGCOUNT
	.align		4
.L_54:
        /*0108*/ 	.byte	0x04, 0x2f
        /*010a*/ 	.short	(.L_56 - .L_55)
	.align		4
.L_55:
        /*010c*/ 	.word	index@(_ZN7cutlass13device_kernelIN5flash19enable_sm80_to_sm89INS1_16FlashAttnFwdSm80INS1_25CollectiveMainloopFwdSm80ILi4ELi1ELb0EN4cute5tupleIJNS5_1CILi128EEENS7_ILi112EEENS7_ILi64EEEEEELi64ENS_10bfloat16_tEfNS_4arch4Sm80ELb1ELb0ELb1ELb0ELb0ELb0ELb1ELb0EEENS1_21CollectiveEpilogueFwdINS6_IJS8_SA_S9_EEENS6_IJNS7_ILi1EEESI_SI_EEESC_SE_Li128ELb0ELb1ELb0ELb0EEENS1_30DynamicPersistentTileSchedulerILi128ELi128ELb0ELb1ELb0EEEEEEEEEvNT_6ParamsE)
        /*0110*/ 	.word	0x00000004


	//----- nvinfo : EIATTR_FRAME_SIZE
	.align		4
.L_56:
        /*0114*/ 	.byte	0x04, 0x11
        /*0116*/ 	.short	(.L_58 - .L_57)
	.align		4
.L_57:
        /*0118*/ 	.word	index@(_ZN7cutlass13device_kernelIN5flash19enable_sm80_to_sm89INS1_16FlashAttnFwdSm80INS1_25CollectiveMainloopFwdSm80ILi4ELi1ELb0EN4cute5tupleIJNS5_1CILi128EEENS7_ILi112EEENS7_ILi64EEEEEELi64ENS_10bfloat16_tEfNS_4arch4Sm80ELb1ELb0ELb1ELb0ELb0ELb0ELb1ELb0EEENS1_21CollectiveEpilogueFwdINS6_IJS8_SA_S9_EEENS6_IJNS7_ILi1EEESI_SI_EEESC_SE_Li128ELb0ELb1ELb0ELb0EEENS1_30DynamicPersistentTileSchedulerILi128ELi128ELb0ELb1ELb0EEEEEEEEEvNT_6ParamsE)
        /*011c*/ 	.word	0x00000000


	//----- nvinfo : EIATTR_REGCOUNT
	.align		4
.L_58:
        /*0120*/ 	.byte	0x04, 0x2f
        /*0122*/ 	.short	(.L_60 - .L_59)
	.align		4
.L_59:
        /*0124*/ 	.word	index@(_ZN7cutlass13device_kernelIN5flash19enable_sm80_to_sm89INS1_16FlashAttnFwdSm80INS1_25CollectiveMainloopFwdSm80ILi4ELi1ELb0EN4cute5tupleIJNS5_1CILi128EEENS7_ILi96EEENS7_ILi64EEEEEELi64ENS_10bfloat16_tEfNS_4arch4Sm80ELb0ELb1ELb1ELb1ELb0ELb1ELb1ELb0EEENS1_21CollectiveEpilogueFwdINS6_IJS8_SA_S9_EEENS6_IJNS7_ILi1EEESI_SI_EEESC_SE_Li128ELb1ELb1ELb0ELb0EEENS1_19SingleTileSchedulerILb1ELb0ELb1ELi128EEEEEEEEEvNT_6ParamsE)
        /*0128*/ 	.word	0x00000004


	//----- nvinfo : EIATTR_FRAME_SIZE
	.align		4
.L_60:
        /*012c*/ 	.byte	0x04, 0x11
        /*012e*/ 	.short	(.L_62 - .L_61)
	.align		4
.L_61:
        /*0130*/ 	.word	index@(_ZN7cutlass13device_kernelIN5flash19enable_sm80_to_sm89INS1_16FlashAttnFwdSm80INS1_25CollectiveMainloopFwdSm80ILi4ELi1ELb0EN4cute5tupleIJNS5_1CILi128EEENS7_ILi96EEENS7_ILi64EEEEEELi64ENS_10bfloat16_tEfNS_4arch4Sm80ELb0ELb1ELb1ELb1ELb0ELb1ELb1ELb0EEENS1_21CollectiveEpilogueFwdINS6_IJS8_SA_S9_EEENS6_IJNS7_ILi1EEESI_SI_EEESC_SE_Li128ELb1ELb1ELb0ELb0EEENS1_19SingleTileSchedulerILb1ELb0ELb1ELi128EEEEEEEEEvNT_6ParamsE)
        /*0134*/ 	.word	0x00000000


	//----- nvinfo : EIATTR_REGCOUNT
	.align		4
.L_62:
        /*0138*/ 	.byte	0x04, 0x2f
        /*013a*/ 	.short	(.L_64 - .L_63)
	.align		4
.L_63:
        /*013c*/ 	.word	index@(_ZN7cutlass13device_kernelIN5flash19enable_sm80_to_sm89INS1_16FlashAttnFwdSm80INS1_25CollectiveMainloopFwdSm80ILi4ELi1ELb0EN4cute5tupleIJNS5_1CILi128EEENS7_ILi96EEENS7_ILi64EEEEEELi64ENS_10bfloat16_tEfNS_4arch4Sm80ELb0ELb1ELb1ELb1ELb0ELb0ELb1ELb0EEENS1_21CollectiveEpilogueFwdINS6_IJS8_SA_S9_EEENS6_IJNS7_ILi1EEESI_SI_EEESC_SE_Li128ELb1ELb1ELb0ELb0EEENS1_19SingleTileSchedulerILb1ELb0ELb1ELi128EEEEEEEEEvNT_6ParamsE)
        /*0140*/ 	.word	0x00000004


	//----- nvinfo : EIATTR_FRAME_SIZE
	.align		4
.L_64:
        /*0144*/ 	.byte	0x04, 0x11
        /*0146*/ 	.short	(.L_66 - .L_65)
	.align		4
.L_65:
        /*0148*/ 	.word	index@(_ZN7cutlass13device_kernelIN5flash19enable_sm80_to_sm89INS1_16FlashAttnFwdSm80INS1_25CollectiveMainloopFwdSm80ILi4ELi1ELb0EN4cute5tupleIJNS5_1CILi128EEENS7_ILi96EEENS7_ILi64EEEEEELi64ENS_10bfloat16_tEfNS_4arch4Sm80ELb0ELb1ELb1ELb1ELb0ELb0ELb1ELb0EEENS1_21CollectiveEpilogueFwdINS6_IJS8_SA_S9_EEENS6_IJNS7_ILi1EEESI_SI_EEESC_SE_Li128ELb1ELb1ELb0ELb0EEENS1_19SingleTileSchedulerILb1ELb0ELb1ELi128EEEEEEEEEvNT_6ParamsE)
        /*014c*/ 	.word	0x00000000


	//----- nvinfo : EIATTR_REGCOUNT
	.align		4
.L_66:
        /*0150*/ 	.byte	0x04, 0x2f
        /*0152*/ 	.short	(.L_68 - .L_67)
	.align		4
.L_67:
        /*0154*/ 	.word	index@(_ZN7cutlass13device_kernelIN5flash19enable_sm80_to_sm89INS1_16FlashAttnFwdSm80INS1_25CollectiveMainloopFwdSm80ILi4ELi1ELb0EN4cute5tupleIJNS5_1CILi128EEENS7_ILi96EEENS7_ILi64EEEEEELi64ENS_10bfloat16_tEfNS_4arch4Sm80ELb0ELb1ELb1ELb0ELb0ELb0ELb1ELb0EEENS1_21CollectiveEpilogueFwdINS6_IJS8_SA_S9_EEENS6_IJNS7_ILi1EEESI_SI_EEESC_SE_Li128ELb0ELb1ELb0ELb0EEENS1_19SingleTileSchedulerILb0ELb0ELb1ELi128EEEEEEEEEvNT_6ParamsE)
        /*0158*/ 	.word	0x00000004


	//----- nvinfo : EIATTR_FRAME_SIZE
	.align		4
.L_68:
        /*015c*/ 	.byte	0x04, 0x11
        /*015e*/ 	.short	(.L_70 - .L_69)
	.align		4
.L_69:
        /*0160*/ 	.word	index@(_ZN7cutlass13device_kernelIN5flash19enable_sm80_to_sm89INS1_16FlashAttnFwdSm80INS1_25CollectiveMainloopFwdSm80ILi4ELi1ELb0EN4cute5tupleIJNS5_1CILi128EEENS7_ILi96EEENS7_ILi64EEEEEELi64ENS_10bfloat16_tEfNS_4arch4Sm80ELb0ELb1ELb1ELb0ELb0ELb0ELb1ELb0EEENS1_21CollectiveEpilogueFwdINS6_IJS8_SA_S9_EEENS6_IJNS7_ILi1EEESI_SI_EEESC_SE_Li128ELb0ELb1ELb0ELb0EEENS1_19SingleTileSchedulerILb0ELb0ELb1ELi128EEEEEEEEEvNT_6ParamsE)
        /*0164*/ 	.word	0x00000000


	//----- nvinfo : EIATTR_REGCOUNT
	.align		4
.L_70:
        /*0168*/ 	.byte	0x04, 0x2f
        /*016a*/ 	.short	(.L_72 - .L_71)
	.align		4
.L_71:
        /*016c*/ 	.word	index@(_ZN7cutlass13device_kernelIN5flash19enable_sm80_to_sm89INS1_16FlashAttnFwdSm80INS1_25CollectiveMainloopFwdSm80ILi4ELi1ELb0EN4cute5tupleIJNS5_1CILi128EEENS7_ILi112EEENS7_ILi64EEEEEELi64ENS_10bfloat16_tEfNS_4arch4Sm80ELb0ELb0ELb1ELb1ELb0ELb1ELb1ELb0EEENS1_21CollectiveEpilogueFwdINS6_IJS8_SA_S9_EEENS6_IJNS7_ILi1EEESI_SI_EEESC_SE_Li128ELb1ELb1ELb0ELb0EEENS1_19SingleTileSchedulerILb1ELb0ELb1ELi128EEEEEEEEEvNT_6ParamsE)
        /*0170*/ 	.word	0x00000004


	//----- nvinfo : EIATTR_FRAME_SIZE
	.align		4
.L_72:
        /*0174*/ 	.byte	0x04, 0x11
        /*0176*/ 	.short	(.L_74 - .L_73)
	.align		4
.L_73:
        /*0178*/ 	.word	index@(_ZN7cutlass13device_kernelIN5flash19enable_sm80_to_sm89INS1_16FlashAttnFwdSm80INS1_25CollectiveMainloopFwdSm80ILi4ELi1ELb0EN4cute5tupleIJNS5_1CILi128EEENS7_ILi112EEENS7_ILi64EEEEEELi64ENS_10bfloat16_tEfNS_4arch4Sm80ELb0ELb0ELb1ELb1ELb0ELb1ELb1ELb0EEENS1_21CollectiveEpilogueFwdINS6_IJS8_SA_S9_EEENS6_IJNS7_ILi1EEESI_SI_EEESC_SE_Li128ELb1ELb1ELb0ELb0EEENS1_19SingleTileSchedulerILb1ELb0ELb1ELi128EEEEEEEEEvNT_6ParamsE)
        /*017c*/ 	.word	0x00000000


	//----- nvinfo : EIATTR_REGCOUNT
	.align		4
.L_74:
        /*0180*/ 	.byte	0x04, 0x2f
        /*0182*/ 	.short	(.L_76 - .L_75)
	.align		4
.L_75:
        /*0184*/ 	.word	index@(_ZN7cutlass13device_kernelIN5flash19enable_sm80_to_sm89INS1_16FlashAttnFwdSm80INS1_25CollectiveMainloopFwdSm80ILi4ELi1ELb0EN4cute5tupleIJNS5_1CILi128EEENS7_ILi112EEENS7_ILi64EEEEEELi64ENS_10bfloat16_tEfNS_4arch4Sm80ELb0ELb0ELb1ELb1ELb0ELb0ELb1ELb0EEENS1_21CollectiveEpilogueFwdINS6_IJS8_SA_S9_EEENS6_IJNS7_ILi1EEESI_SI_EEESC_SE_Li128ELb1ELb1ELb0ELb0EEENS1_19SingleTileSchedulerILb1ELb0ELb1ELi128EEEEEEEEEvNT_6ParamsE)
        /*0188*/ 	.word	0x00000004


	//----- nvinfo : EIATTR_FRAME_SIZE
	.align		4
.L_76:
        /*018c*/ 	.byte	0x04, 0x11
        /*018e*/ 	.short	(.L_78 - .L_77)
	.align		4
.L_77:
        /*0190*/ 	.word	index@(_ZN7cutlass13device_kernelIN5flash19enable_sm80_to_sm89INS1_16FlashAttnFwdSm80INS1_25CollectiveMainloopFwdSm80ILi4ELi1ELb0EN4cute5tupleIJNS5_1CILi128EEENS7_ILi112EEENS7_ILi64EEEEEELi64ENS_10bfloat16_tEfNS_4arch4Sm80ELb0ELb0ELb1ELb1ELb0ELb0ELb1ELb0EEENS1_21CollectiveEpilogueFwdINS6_IJS8_SA_S9_EEENS6_IJNS7_ILi1EEESI_SI_EEESC_SE_Li128ELb1ELb1ELb0ELb0EEENS1_19SingleTileSchedulerILb1ELb0ELb1ELi128EEEEEEEEEvNT_6ParamsE)
        /*0194*/ 	.word	0x00000000


	//----- nvinfo : EIATTR_REGCOUNT
	.align		4
.L_78:
        /*0198*/ 	.byte	0x04, 0x2f
        /*019a*/ 	.short	(.L_80 - .L_79)
	.align		4
.L_79:
        /*019c*/ 	.word	index@(_ZN7cutlass13device_kernelIN5flash19enable_sm80_to_sm89INS1_16FlashAttnFwdSm80INS1_25CollectiveMainloopFwdSm80ILi4ELi1ELb0EN4cute5tupleIJNS5_1CILi128EEENS7_ILi112EEENS7_ILi64EEEEEELi64ENS_10bfloat16_tEfNS_4arch4Sm80ELb0ELb0ELb1ELb0ELb0ELb0ELb1ELb0EEENS1_21CollectiveEpilogueFwdINS6_IJS8_SA_S9_EEENS6_IJNS7_ILi1EEESI_SI_EEESC_SE_Li128ELb0ELb1ELb0ELb0EEENS1_19SingleTileSchedulerILb0ELb0ELb1ELi128EEEEEEEEEvNT_6ParamsE)
        /*01a0*/ 	.word	0x00000004


	//----- nvinfo : EIATTR_FRAME_SIZE
	.align		4
.L_80:
        /*01a4*/ 	.byte	0x04, 0x11
        /*01a6*/ 	.short	(.L_82 - .L_81)
	.align		4
.L_81:
        /*01a8*/ 	.word	index@(_ZN7cutlass13device_kernelIN5flash19enable_sm80_to_sm89INS1_16FlashAttnFwdSm80INS1_25CollectiveMainloopFwdSm80ILi4ELi1ELb0EN4cute5tupleIJNS5_1CILi128EEENS7_ILi112EEENS7_ILi64EEEEEELi64ENS_10bfloat16_tEfNS_4arch4Sm80ELb0ELb0ELb1ELb0ELb0ELb0ELb1ELb0EEENS1_21CollectiveEpilogueFwdINS6_IJS8_SA_S9_EEENS6_IJNS7_ILi1EEESI_SI_EEESC_SE_Li128ELb0ELb1ELb0ELb0EEENS1_19SingleTileSchedulerILb0ELb0ELb1ELi128EEEEEEEEEvNT_6ParamsE)
        /*01ac*/ 	.word	0x00000000


	//----- nvinfo : EIATTR_MIN_STACK_SIZE
	.align		4
.L_82:
        /*01b0*/ 	.byte	0x04, 0x12
        /*01b2*/ 	.short	(.L_84 - .L_83)
	.align		4
.L_83:
        /*01b4*/ 	.word	index@(_ZN7cutlass13device_kernelIN5flash19enable_sm80_to_sm89INS1_16FlashAttnFwdSm80INS1_25CollectiveMainloopFwdSm80ILi4ELi1ELb0EN4cute5tupleIJNS5_1CILi128EEENS7_ILi112EEENS7_ILi64EEEEEELi64ENS_10bfloat16_tEfNS_4arch4Sm80ELb0ELb0ELb1ELb0ELb0ELb0ELb1ELb0EEENS1_21CollectiveEpilogueFwdINS6_IJS8_SA_S9_EEENS6_IJNS7_ILi1EEESI_SI_EEESC_SE_Li128ELb0ELb1ELb0ELb0EEENS1_19SingleTileSchedulerILb0ELb0ELb1ELi128EEEEEEEEEvNT_6ParamsE)
        /*01b8*/ 	.word	0x00000000


	//----- nvinfo : EIATTR_MIN_STACK_SIZE
	.align		4
.L_84:
        /*01bc*/ 	.byte	0x04, 0x12
        /*01be*/ 	.short	(.L_86 - .L_85)
	.align		4
.L_85:
        /*01c0*/ 	.word	index@(_ZN7cutlass13device_kernelIN5flash19enable_sm80_to_sm89INS1_16FlashAttnFwdSm80INS1_25CollectiveMainloopFwdSm80ILi4ELi1ELb0EN4cute5tupleIJNS5_1CILi128EEENS7_ILi112EEENS7_ILi64EEEEEELi64ENS_10bfloat16_tEfNS_4arch4Sm80ELb0ELb0ELb1ELb1ELb0ELb0ELb1ELb0EEENS1_21CollectiveEpilogueFwdINS6_IJS8_SA_S9_EEENS6_IJNS7_ILi1EEESI_SI_EEESC_SE_Li128ELb1ELb1ELb0ELb0EEENS1_19SingleTileSchedulerILb1ELb0ELb1ELi128EEEEEEEEEvNT_6ParamsE)
        /*01c4*/ 	.word	0x00000000


	//----- nvinfo : EIATTR_MIN_STACK_SIZE
	.align		4
.L_86:
        /*01c8*/ 	.byte	0x04, 0x12
        /*01ca*/ 	.short	(.L_88 - .L_87)
	.align		4
.L_87:
        /*01cc*/ 	.word	index@(_ZN7cutlass13device_kernelIN5flash19enable_sm80_to_sm89INS1_16FlashAttnFwdSm80INS1_25CollectiveMainloopFwdSm80ILi4ELi1ELb0EN4cute5tupleIJNS5_1CILi128EEENS7_ILi112EEENS7_ILi64EEEEEELi64ENS_10bfloat16_tEfNS_4arch4Sm80ELb0ELb0ELb1ELb1ELb0ELb1ELb1ELb0EEENS1_21CollectiveEpilogueFwdINS6_IJS8_SA_S9_EEENS6_IJNS7_ILi1EEESI_SI_EEESC_SE_Li128ELb1ELb1ELb0ELb0EEENS1_19SingleTileSchedulerILb1ELb0ELb1ELi128EEEEEEEEEvNT_6ParamsE)
        /*01d0*/ 	.word	0x00000000


	//----- nvinfo : EIATTR_MIN_STACK_SIZE
	.align		4
.L_88:
        /*01d4*/ 	.byte	0x04, 0x12
        /*01d6*/ 	.short	(.L_90 - .L_89)
	.align		4
.L_89:
        /*01d8*/ 	.word	index@(_ZN7cutlass13device_kernelIN5flash19enable_sm80_to_sm89INS1_16FlashAttnFwdSm80INS1_25CollectiveMainloopFwdSm80ILi4ELi1ELb0EN4cute5tupleIJNS5_1CILi128EEENS7_ILi96EEENS7_ILi64EEEEEELi64ENS_10bfloat16_tEfNS_4arch4Sm80ELb0ELb1ELb1ELb0ELb0ELb0ELb1ELb0EEENS1_21CollectiveEpilogueFwdINS6_IJS8_SA_S9_EEENS6_IJNS7_ILi1EEESI_SI_EEESC_SE_Li128ELb0ELb1ELb0ELb0EEENS1_19SingleTileSchedulerILb0ELb0ELb1ELi128EEEEEEEEEvNT_6ParamsE)
        /*01dc*/ 	.word	0x00000000


	//----- nvinfo : EIATTR_MIN_STACK_SIZE
	.align		4
.L_90:
        /*01e0*/ 	.byte	0x04, 0x12
        /*01e2*/ 	.short	(.L_92 - .L_91)
	.align		4
.L_91:
        /*01e4*/ 	.word	index@(_ZN7cutlass13device_kernelIN5flash19enable_sm80_to_sm89INS1_16FlashAttnFwdSm80INS1_25CollectiveMainloopFwdSm80ILi4ELi1ELb0EN4cute5tupleIJNS5_1CILi128EEENS7_ILi96EEENS7_ILi64EEEEEELi64ENS_10bfloat16_tEfNS_4arch4Sm80ELb0ELb1ELb1ELb1ELb0ELb0ELb1ELb0EEENS1_21CollectiveEpilogueFwdINS6_IJS8_SA_S9_EEENS6_IJNS7_ILi1EEESI_SI_EEESC_SE_Li128ELb1ELb1ELb0ELb0EEENS1_19SingleTileSchedulerILb1ELb0ELb1ELi128EEEEEEEEEvNT_6ParamsE)
        /*01e8*/ 	.word	0x00000000


	//----- nvinfo : EIATTR_MIN_STACK_SIZE
	.align		4
.L_92:
        /*01ec*/ 	.byte	0x04, 0x12
        /*01ee*/ 	.short	(.L_94 - .L_93)
	.align		4
.L_93:
        /*01f0*/ 	.word	index@(_ZN7cutlass13device_kernelIN5flash19enable_sm80_to_sm89INS1_16FlashAttnFwdSm80INS1_25CollectiveMainloopFwdSm80ILi4ELi1ELb0EN4cute5tupleIJNS5_1CILi128EEENS7_ILi96EEENS7_ILi64EEEEEELi64ENS_10bfloat16_tEfNS_4arch4Sm80ELb0ELb1ELb1ELb1ELb0ELb1ELb1ELb0EEENS1_21CollectiveEpilogueFwdINS6_IJS8_SA_S9_EEENS6_IJNS7_ILi1EEESI_SI_EEESC_SE_Li128ELb1ELb1ELb0ELb0EEENS1_19SingleTileSchedulerILb1ELb0ELb1ELi128EEEEEEEEEvNT_6ParamsE)
        /*01f4*/ 	.word	0x00000000


	//----- nvinfo : EIATTR_MIN_STACK_SIZE
	.align		4
.L_94:
        /*01f8*/ 	.byte	0x04, 0x12
        /*01fa*/ 	.short	(.L_96 - .L_95)
	.align		4
.L_95:
        /*01fc*/ 	.word	index@(_ZN7cutlass13device_kernelIN5flash19enable_sm80_to_sm89INS1_16FlashAttnFwdSm80INS1_25CollectiveMainloopFwdSm80ILi4ELi1ELb0EN4cute5tupleIJNS5_1CILi128EEENS7_ILi112EEENS7_ILi64EEEEEELi64ENS_10bfloat16_tEfNS_4arch4Sm80ELb1ELb0ELb1ELb0ELb0ELb0ELb1ELb0EEENS1_21CollectiveEpilogueFwdINS6_IJS8_SA_S9_EEENS6_IJNS7_ILi1EEESI_SI_EEESC_SE_Li128ELb0ELb1ELb0ELb0EEENS1_30DynamicPersistentTileSchedulerILi128ELi128ELb0ELb1ELb0EEEEEEEEEvNT_6ParamsE)
        /*0200*/ 	.word	0x00000000


	//----- nvinfo : EIATTR_MIN_STACK_SIZE
	.align		4
.L_96:
        /*0204*/ 	.byte	0x04, 0x12
        /*0206*/ 	.short	(.L_98 - .L_97)
	.align		4
.L_97:
        /*0208*/ 	.word	index@(_ZN7cutlass13device_kernelIN5flash19enable_sm80_to_sm89INS1_16FlashAttnFwdSm80INS1_25CollectiveMainloopFwdSm80ILi4ELi1ELb0EN4cute5tupleIJNS5_1CILi128EEENS7_ILi112EEENS7_ILi64EEEEEELi64ENS_10bfloat16_tEfNS_4arch4Sm80ELb1ELb0ELb1ELb1ELb0ELb0ELb1ELb0EEENS1_21CollectiveEpilogueFwdINS6_IJS8_SA_S9_EEENS6_IJNS7_ILi1EEESI_SI_EEESC_SE_Li128ELb1ELb1ELb0ELb0EEENS1_19SingleTileSchedulerILb1ELb0ELb1ELi128EEEEEEEEEvNT_6ParamsE)
        /*020c*/ 	.word	0x00000000


	//----- nvinfo : EIATTR_MIN_STACK_SIZE
	.align		4
.L_98:
        /*0210*/ 	.byte	0x04, 0x12
        /*0212*/ 	.short	(.L_100 - .L_99)
	.align		4
.L_99:
        /*0214*/ 	.word	index@(_ZN7cutlass13device_kernelIN5flash19enable_sm80_to_sm89INS1_16FlashAttnFwdSm80INS1_25CollectiveMainloopFwdSm80ILi4ELi1ELb0EN4cute5tupleIJNS5_1CILi128EEENS7_ILi112EEENS7_ILi64EEEEEELi64ENS_10bfloat16_tEfNS_4arch4Sm80ELb1ELb0ELb1ELb1ELb0ELb1ELb1ELb0EEENS1_21CollectiveEpilogueFwdINS6_IJS8_SA_S9_EEENS6_IJNS7_ILi1EEESI_SI_EEESC_SE_Li128ELb1ELb1ELb0ELb0EEENS1_19SingleTileSchedulerILb1ELb0ELb1ELi128EEEEEEEEEvNT_6ParamsE)
        /*0218*/ 	.word	0x00000000


	//----- nvinfo : EIATTR_MIN_STACK_SIZE
	.align		4
.L_100:
        /*021c*/ 	.byte	0x04, 0x12
        /*021e*/ 	.short	(.L_102 - .L_101)
	.align		4
.L_101:
        /*0220*/ 	.word	index@(_ZN7cutlass13device_kernelIN5flash19enable_sm80_to_sm89INS1_16FlashAttnFwdSm80INS1_25CollectiveMainloopFwdSm80ILi4ELi1ELb0EN4cute5tupleIJNS5_1CILi128EEENS7_ILi112EEENS7_ILi64EEEEEELi64ENS_10bfloat16_tEfNS_4arch4Sm80ELb0ELb0ELb0ELb0ELb0ELb0ELb1ELb0EEENS1_21CollectiveEpilogueFwdINS6_IJS8_SA_S9_EEENS6_IJNS7_ILi1EEESI_SI_EEESC_SE_Li128ELb0ELb1ELb0ELb0EEENS1_19SingleTileSchedulerILb0ELb0ELb1ELi128EEEEEEEEEvNT_6ParamsE)
        /*0224*/ 	.word	0x00000000


	//----- nvinfo : EIATTR_MIN_STACK_SIZE
	.align		4
.L_102:
        /*0228*/ 	.byte	0x04, 0x12
        /*022a*/ 	.short	(.L_104 - .L_103)
	.align		4
.L_103:
        /*022c*/ 	.word	index@(_ZN7cutlass13device_kernelIN5flash19enable_sm80_to_sm89INS1_16FlashAttnFwdSm80INS1_25CollectiveMainloopFwdSm80ILi4ELi1ELb0EN4cute5tupleIJNS5_1CILi128EEENS7_ILi112EEENS7_ILi64EEEEEELi64ENS_10bfloat16_tEfNS_4arch4Sm80ELb0ELb0ELb0ELb1ELb0ELb0ELb1ELb0EEENS1_21CollectiveEpilogueFwdINS6_IJS8_SA_S9_EEENS6_IJNS7_ILi1EEESI_SI_EEESC_SE_Li128ELb1ELb1ELb0ELb0EEENS1_19SingleTileSchedulerILb1ELb0ELb1ELi128EEEEEEEEEvNT_6ParamsE)
        /*0230*/ 	.word	0x00000000


	//----- nvinfo : EIATTR_MIN_STACK_SIZE
	.align		4
.L_104:
        /*0234*/ 	.byte	0x04, 0x12
        /*0236*/ 	.short	(.L_106 - .L_105)
	.align		4
.L_105:
        /*0238*/ 	.word	index@(_ZN7cutlass13device_kernelIN5flash19enable_sm80_to_sm89INS1_16FlashAttnFwdSm80INS1_25CollectiveMainloopFwdSm80ILi4ELi1ELb0EN4cute5tupleIJNS5_1CILi128EEENS7_ILi112EEENS7_ILi64EEEEEELi64ENS_10bfloat16_tEfNS_4arch4Sm80ELb0ELb0ELb0ELb1ELb0ELb1ELb1ELb0EEENS1_21CollectiveEpilogueFwdINS6_IJS8_SA_S9_EEENS6_IJNS7_ILi1EEESI_SI_EEESC_SE_Li128ELb1ELb1ELb0ELb0EEENS1_19SingleTileSchedulerILb1ELb0ELb1ELi128EEEEEEEEEvNT_6ParamsE)
        /*023c*/ 	.word	0x00000000


	//----- nvinfo : EIATTR_MIN_STACK_SIZE
	.align		4
.L_106:
        /*0240*/ 	.byte	0x04, 0x12
        /*0242*/ 	.short	(.L_108 - .L_107)
	.align		4
.L_107:
        /*0244*/ 	.word	index@(_ZN7cutlass13device_kernelIN5flash19enable_sm80_to_sm89INS1_16FlashAttnFwdSm80INS1_25CollectiveMainloopFwdSm80ILi4ELi1ELb0EN4cute5tupleIJNS5_1CILi128EEENS7_ILi96EEENS7_ILi64EEEEEELi64ENS_10bfloat16_tEfNS_4arch4Sm80ELb0ELb1ELb0ELb0ELb0ELb0ELb1ELb0EEENS1_21CollectiveEpilogueFwdINS6_IJS8_SA_S9_EEENS6_IJNS7_ILi1EEESI_SI_EEESC_SE_Li128ELb0ELb1ELb0ELb0EEENS1_19SingleTileSchedulerILb0ELb0ELb1ELi128EEEEEEEEEvNT_6ParamsE)
        /*0248*/ 	.word	0x00000000


	//----- nvinfo : EIATTR_MIN_STACK_SIZE
	.align		4
.L_108:
        /*024c*/ 	.byte	0x04, 0x12
        /*024e*/ 	.short	(.L_110 - .L_109)
	.align		4
.L_109:
        /*0250*/ 	.word	index@(_ZN7cutlass13device_kernelIN5flash19enable_sm80_to_sm89INS1_16FlashAttnFwdSm80INS1_25CollectiveMainloopFwdSm80ILi4ELi1ELb0EN4cute5tupleIJNS5_1CILi128EEENS7_ILi96EEENS7_ILi64EEEEEELi64ENS_10bfloat16_tEfNS_4arch4Sm80ELb0ELb1ELb0ELb1ELb0ELb0ELb1ELb0EEENS1_21CollectiveEpilogueFwdINS6_IJS8_SA_S9_EEENS6_IJNS7_ILi1EEESI_SI_EEESC_SE_Li128ELb1ELb1ELb0ELb0EEENS1_19SingleTileSchedulerILb1ELb0ELb1ELi128EEEEEEEEEvNT_6ParamsE)
        /*0254*/ 	.word	0x00000000


	//----- nvinfo : EIATTR_MIN_STACK_SIZE
	.align		4
.L_110:
        /*0258*/ 	.byte	0x04, 0x12
        /*025a*/ 	.short	(.L_112 - .L_111)
	.align		4
.L_111:
        /*025c*/ 	.word	index@(_ZN7cutlass13device_kernelIN5flash19enable_sm80_to_sm89INS1_16FlashAttnFwdSm80INS1_25CollectiveMainloopFwdSm80ILi4ELi1ELb0EN4cute5tupleIJNS5_1CILi128EEENS7_ILi96EEENS7_ILi64EEEEEELi64ENS_10bfloat16_tEfNS_4arch4Sm80ELb0ELb1ELb0ELb1ELb0ELb1ELb1ELb0EEENS1_21CollectiveEpilogueFwdINS6_IJS8_SA_S9_EEENS6_IJNS7_ILi1EEESI_SI_EEESC_SE_Li128ELb1ELb1ELb0ELb0EEENS1_19SingleTileSchedulerILb1ELb0ELb1ELi128EEEEEEEEEvNT_6ParamsE)
        /*0260*/ 	.word	0x00000000


	//----- nvinfo : EIATTR_MIN_STACK_SIZE
	.align		4
.L_112:
        /*0264*/ 	.byte	0x04, 0x12
        /*0266*/ 	.short	(.L_114 - .L_113)
	.align		4
.L_113:
        /*0268*/ 	.word	index@(_ZN7cutlass13device_kernelIN5flash19enable_sm80_to_sm89INS1_16FlashAttnFwdSm80INS1_25CollectiveMainloopFwdSm80ILi4ELi1ELb0EN4cute5tupleIJNS5_1CILi128EEENS7_ILi112EEENS7_ILi64EEEEEELi64ENS_10bfloat16_tEfNS_4arch4Sm80ELb1ELb0ELb0ELb0ELb0ELb0ELb1ELb0EEENS1_21CollectiveEpilogueFwdINS6_IJS8_SA_S9_EEENS6_IJNS7_ILi1EEESI_SI_EEESC_SE_Li128ELb0ELb1ELb0ELb0EEENS1_30DynamicPersistentTileSchedulerILi128ELi128ELb0ELb1ELb0EEEEEEEEEvNT_6ParamsE)
        /*026c*/ 	.word	0x00000000


	//----- nvinfo : EIATTR_MIN_STACK_SIZE
	.align		4
.L_114:
        /*0270*/ 	.byte	0x04, 0x12
        /*0272*/ 	.short	(.L_116 - .L_115)
	.align		4
.L_115:
        /*0274*/ 	.word	index@(_ZN7cutlass13device_kernelIN5flash19enable_sm80_to_sm89INS1_16FlashAttnFwdSm80INS1_25CollectiveMainloopFwdSm80ILi4ELi1ELb0EN4cute5tupleIJNS5_1CILi128EEENS7_ILi112EEENS7_ILi64EEEEEELi64ENS_10bfloat16_tEfNS_4arch4Sm80ELb1ELb0ELb0ELb1ELb0ELb0ELb1ELb0EEENS1_21CollectiveEpilogueFwdINS6_IJS8_SA_S9_EEENS6_IJNS7_ILi1EEESI_SI_EEESC_SE_Li128ELb1ELb1ELb0ELb0EEENS1_19SingleTileSchedulerILb1ELb0ELb1ELi128EEEEEEEEEvNT_6ParamsE)
        /*0278*/ 	.word	0x00000000


	//----- nvinfo : EIATTR_MIN_STACK_SIZE
	.align		4
.L_116:
        /*027c*/ 	.byte	0x04, 0x12
        /*027e*/ 	.short	(.L_118 - .L_117)
	.align		4
.L_117:
        /*0280*/ 	.word	index@(_ZN7cutlass13device_kernelIN5flash19enable_sm80_to_sm89INS1_16FlashAttnFwdSm80INS1_25CollectiveMainloopFwdSm80ILi4ELi1ELb0EN4cute5tupleIJNS5_1CILi128EEENS7_ILi112EEENS7_ILi64EEEEEELi64ENS_10bfloat16_tEfNS_4arch4Sm80ELb1ELb0ELb0ELb1ELb0ELb1ELb1ELb0EEENS1_21CollectiveEpilogueFwdINS6_IJS8_SA_S9_EEENS6_IJNS7_ILi1EEESI_SI_EEESC_SE_Li128ELb1ELb1ELb0ELb0EEENS1_19SingleTileSchedulerILb1ELb0ELb1ELi128EEEEEEEEEvNT_6ParamsE)
        /*0284*/ 	.word	0x00000000
.L_118:


//--------------------- .nv.compat                --------------------------
	.section	.nv.compat,"",@"SHT_CUDA_COMPAT_INFO"
	.align	4
        /*0000*/ 	.byte	0x02, 0x09, 0x01, 0x00, 0x02, 0x02, 0x01, 0x00, 0x02, 0x05, 0x05, 0x00, 0x03, 0x07, 0x01, 0x01
        /*0010*/ 	.byte	0x02, 0x03, 0x00, 0x00, 0x02, 0x06, 0x01, 0x00, 0x04, 0x0b, 0x08, 0x00, 0x09, 0x00, 0x00, 0x00
        /*0020*/ 	.byte	0x00, 0x00, 0x00, 0x00


//--------------------- .nv.info._ZN7cutlass13device_kernelIN5flash19enable_sm80_to_sm89INS1_16FlashAttnFwdSm80INS1_25CollectiveMainloopFwdSm80ILi4ELi1ELb0EN4cute5tupleIJNS5_1CILi128EEENS7_ILi112EEENS7_ILi64EEEEEELi64ENS_10bfloat16_tEfNS_4arch4Sm80ELb0ELb0ELb1ELb0ELb0ELb0ELb1ELb0EEENS1_21CollectiveEpilogueFwdINS6_IJS8_SA_S9_EEENS6_IJNS7_ILi1EEESI_SI_EEESC_SE_Li128ELb0ELb1ELb0ELb0EEENS1_19SingleTileSchedulerILb0ELb0ELb1ELi128EEEEEEEEEvNT_6ParamsE --------------------------
	.section	.nv.info._ZN7cutlass13device_kernelIN5flash19enable_sm80_to_sm89INS1_16FlashAttnFwdSm80INS1_25CollectiveMainloopFwdSm80ILi4ELi1ELb0EN4cute5tupleIJNS5_1CILi128EEENS7_ILi112EEENS7_ILi64EEEEEELi64ENS_10bfloat16_tEfNS_4arch4Sm80ELb0ELb0ELb1ELb0ELb0ELb0ELb1ELb0EEENS1_21CollectiveEpilogueFwdINS6_IJS8_SA_S9_EEENS6_IJNS7_ILi1EEESI_SI_EEESC_SE_Li128ELb0ELb1ELb0ELb0EEENS1_19SingleTileSchedulerILb0ELb0ELb1ELi128EEEEEEEEEvNT_6ParamsE,"",@"SHT_CUDA_INFO"
	.sectionflags	@""
	.align	4


	//----- nvinfo : EIATTR_CUDA_API_VERSION
	.align		4
        /*0000*/ 	.byte	0x04, 0x37
        /*0002*/ 	.short	(.L_120 - .L_119)
.L_119:
        /*0004*/ 	.word	0x00000082


	//----- nvinfo : EIATTR_KPARAM_INFO
	.align		4
.L_120:
        /*0008*/ 	.byte	0x04, 0x17
        /*000a*/ 	.short	(.L_122 - .L_121)
.L_121:
        /*000c*/ 	.word	0x00000000
        /*0010*/ 	.short	0x0000
        /*0012*/ 	.short	0x0000
        /*0014*/ 	.byte	0x00, 0xf0, 0x61, 0x10


	//----- nvinfo : EIATTR_SPARSE_MMA_MASK
	.align		4
.L_122:
        /*0018*/ 	.byte	0x03, 0x50
        /*001a*/ 	.short	0x0000


	//----- nvinfo : EIATTR_MAXREG_COUNT
	.align		4
        /*001c*/ 	.byte	0x03, 0x1b
        /*001e*/ 	.short	0x00ff


	//----- nvinfo : EIATTR_MERCURY_ISA_VERSION
	.align		4
        /*0020*/ 	.byte	0x03, 0x5f
        /*0022*/ 	.short	0x0101


	//----- nvinfo : EIATTR_VRC_CTA_INIT_COUNT
	.align		4
        /*0024*/ 	.byte	0x02, 0x4a
	.zero		1
	.zero		1


	//----- nvinfo : EIATTR_EXIT_INSTR_OFFSETS
	.align		4
        /*0028*/ 	.byte	0x04, 0x1c
        /*002a*/ 	.short	(.L_124 - .L_123)


	//   ....[0]....
.L_123:
        /*002c*/ 	.word	0x00000010


	//----- nvinfo : EIATTR_MAX_THREADS
	.align		4
.L_124:
        /*0030*/ 	.byte	0x04, 0x05
        /*0032*/ 	.short	(.L_126 - .L_125)
.L_125:
        /*0034*/ 	.word	0x00000080
        /*0038*/ 	.word	0x00000001
        /*003c*/ 	.word	0x00000001


	//----- nvinfo : EIATTR_CBANK_PARAM_SIZE
	.align		4
.L_126:
        /*0040*/ 	.byte	0x03, 0x19
        /*0042*/ 	.short	0x0418


	//----- nvinfo : EIATTR_PARAM_CBANK
	.align		4
        /*0044*/ 	.byte	0x04, 0x0a
        /*0046*/ 	.short	(.L_128 - .L_127)
	.align		4
.L_127:
        /*0048*/ 	.word	index@(.nv.constant0._ZN7cutlass13device_kernelIN5flash19enable_sm80_to_sm89INS1_16FlashAttnFwdSm80INS1_25CollectiveMainloopFwdSm80ILi4ELi1ELb0EN4cute5tupleIJNS5_1CILi128EEENS7_ILi112EEENS7_ILi64EEEEEELi64ENS_10bfloat16_tEfNS_4arch4Sm80ELb0ELb0ELb1ELb0ELb0ELb0ELb1ELb0EEENS1_21CollectiveEpilogueFwdINS6_IJS8_SA_S9_EEENS6_IJNS7_ILi1EEESI_SI_EEESC_SE_Li128ELb0ELb1ELb0ELb0EEENS1_19SingleTileSchedulerILb0ELb0ELb1ELi128EEEEEEEEEvNT_6ParamsE)
        /*004c*/ 	.short	0x0380
        /*004e*/ 	.short	0x0418


	//----- nvinfo : EIATTR_SW_WAR
	.align		4
.L_128:
        /*0050*/ 	.byte	0x04, 0x36
        /*0052*/ 	.short	(.L_130 - .L_129)
.L_129:
        /*0054*/ 	.word	0x00000008
.L_130:


//--------------------- .nv.info._ZN7cutlass13device_kernelIN5flash19enable_sm80_to_sm89INS1_16FlashAttnFwdSm80INS1_25CollectiveMainloopFwdSm80ILi4ELi1ELb0EN4cute5tupleIJNS5_1CILi128EEENS7_ILi112EEENS7_ILi64EEEEEELi64ENS_10bfloat16_tEfNS_4arch4Sm80ELb0ELb0ELb1ELb1ELb0ELb0ELb1ELb0EEENS1_21CollectiveEpilogueFwdINS6_IJS8_SA_S9_EEENS6_IJNS7_ILi1EEESI_SI_EEESC_SE_Li128ELb1ELb1ELb0ELb0EEENS1_19SingleTileSchedulerILb1ELb0ELb1ELi128EEEEEEEEEvNT_6ParamsE --------------------------
	.section	.nv.info._ZN7cutlass13device_kernelIN5flash19enable_sm80_to_sm89INS1_16FlashAttnFwdSm80INS1_25CollectiveMainloopFwdSm80ILi4ELi1ELb0EN4cute5tupleIJNS5_1CILi128EEENS7_ILi112EEENS7_ILi64EEEEEELi64ENS_10bfloat16_tEfNS_4arch4Sm80ELb0ELb0ELb1ELb1ELb0ELb0ELb1ELb0EEENS1_21CollectiveEpilogueFwdINS6_IJS8_SA_S9_EEENS6_IJNS7_ILi1EEESI_SI_EEESC_SE_Li128ELb1ELb1ELb0ELb0EEENS1_19SingleTileSchedulerILb1ELb0ELb1ELi128EEEEEEEEEvNT_6ParamsE,"",@"SHT_CUDA_INFO"
	.sectionflags	@""
	.align	4


	//----- nvinfo : EIATTR_CUDA_API_VERSION
	.align		4
        /*0000*/ 	.byte	0x04, 0x37
        /*0002*/ 	.short	(.L_132 - .L_131)
.L_131:
        /*0004*/ 	.word	0x00000082


	//----- nvinfo : EIATTR_KPARAM_INFO
	.align		4
.L_132:
        /*0008*/ 	.byte	0x04, 0x17
        /*000a*/ 	.short	(.L_134 - .L_133)
.L_133:
        /*000c*/ 	.word	0x00000000
        /*0010*/ 	.short	0x0000
        /*0012*/ 	.short	0x0000
        /*0014*/ 	.byte	0x00, 0xf0, 0x61, 0x10


	//----- nvinfo : EIATTR_SPARSE_MMA_MASK
	.align		4
.L_134:
        /*0018*/ 	.byte	0x03, 0x50
        /*001a*/ 	.short	0x0000


	//----- nvinfo : EIATTR_MAXREG_COUNT
	.align		4
        /*001c*/ 	.byte	0x03, 0x1b
        /*001e*/ 	.short	0x00ff


	//----- nvinfo : EIATTR_MERCURY_ISA_VERSION
	.align		4
        /*0020*/ 	.byte	0x03, 0x5f
        /*0022*/ 	.short	0x0101


	//----- nvinfo : EIATTR_VRC_CTA_INIT_COUNT
	.align		4
        /*0024*/ 	.byte	0x02, 0x4a
	.zero		1
	.zero		1


	//----- nvinfo : EIATTR_EXIT_INSTR_OFFSETS
	.align		4
        /*0028*/ 	.byte	0x04, 0x1c
        /*002a*/ 	.short	(.L_136 - .L_135)


	//   ....[0]....
.L_135:
        /*002c*/ 	.word	0x00000010


	//----- nvinfo : EIATTR_MAX_THREADS
	.align		4
.L_136:
        /*0030*/ 	.byte	0x04, 0x05
        /*0032*/ 	.short	(.L_138 - .L_137)
.L_137:
        /*0034*/ 	.word	0x00000080
        /*0038*/ 	.word	0x00000001
        /*003c*/ 	.word	0x00000001


	//----- nvinfo : EIATTR_CBANK_PARAM_SIZE
	.align		4
.L_138:
        /*0040*/ 	.byte	0x03, 0x19
        /*0042*/ 	.short	0x0418


	//----- nvinfo : EIATTR_PARAM_CBANK
	.align		4
        /*0044*/ 	.byte	0x04, 0x0a
        /*0046*/ 	.short	(.L_140 - .L_139)
	.align		4
.L_139:
        /*0048*/ 	.word	index@(.nv.constant0._ZN7cutlass13device_kernelIN5flash19enable_sm80_to_sm89INS1_16FlashAttnFwdSm80INS1_25CollectiveMainloopFwdSm80ILi4ELi1ELb0EN4cute5tupleIJNS5_1CILi128EEENS7_ILi112EEENS7_ILi64EEEEEELi64ENS_10bfloat16_tEfNS_4arch4Sm80ELb0ELb0ELb1ELb1ELb0ELb0ELb1ELb0EEENS1_21CollectiveEpilogueFwdINS6_IJS8_SA_S9_EEENS6_IJNS7_ILi1EEESI_SI_EEESC_SE_Li128ELb1ELb1ELb0ELb0EEENS1_19SingleTileSchedulerILb1ELb0ELb1ELi128EEEEEEEEEvNT_6ParamsE)
        /*004c*/ 	.short	0x0380
        /*004e*/ 	.short	0x0418


	//----- nvinfo : EIATTR_SW_WAR
	.align		4
.L_140:
        /*0050*/ 	.byte	0x04, 0x36
        /*0052*/ 	.short	(.L_142 - .L_141)
.L_141:
        /*0054*/ 	.word	0x00000008
.L_142:


//--------------------- .nv.info._ZN7cutlass13device_kernelIN5flash19enable_sm80_to_sm89INS1_16FlashAttnFwdSm80INS1_25CollectiveMainloopFwdSm80ILi4ELi1ELb0EN4cute5tupleIJNS5_1CILi128EEENS7_ILi112EEENS7_ILi64EEEEEELi64ENS_10bfloat16_tEfNS_4arch4Sm80ELb0ELb0ELb1ELb1ELb0ELb1ELb1ELb0EEENS1_21CollectiveEpilogueFwdINS6_IJS8_SA_S9_EEENS6_IJNS7_ILi1EEESI_SI_EEESC_SE_Li128ELb1ELb1ELb0ELb0EEENS1_19SingleTileSchedulerILb1ELb0ELb1ELi128EEEEEEEEEvNT_6ParamsE --------------------------
	.section	.nv.info._ZN7cutlass13device_kernelIN5flash19enable_sm80_to_sm89INS1_16FlashAttnFwdSm80INS1_25CollectiveMainloopFwdSm80ILi4ELi1ELb0EN4cute5tupleIJNS5_1CILi128EEENS7_ILi112EEENS7_ILi64EEEEEELi64ENS_10bfloat16_tEfNS_4arch4Sm80ELb0ELb0ELb1ELb1ELb0ELb1ELb1ELb0EEENS1_21CollectiveEpilogueFwdINS6_IJS8_SA_S9_EEENS6_IJNS7_ILi1EEESI_SI_EEESC_SE_Li128ELb1ELb1ELb0ELb0EEENS1_19SingleTileSchedulerILb1ELb0ELb1ELi128EEEEEEEEEvNT_6ParamsE,"",@"SHT_CUDA_INFO"
	.sectionflags	@""
	.align	4


	//----- nvinfo : EIATTR_CUDA_API_VERSION
	.align		4
        /*0000*/ 	.byte	0x04, 0x37
        /*0002*/ 	.short	(.L_144 - .L_143)
.L_143:
        /*0004*/ 	.word	0x00000082


	//----- nvinfo : EIATTR_KPARAM_INFO
	.align		4
.L_144:
        /*0008*/ 	.byte	0x04, 0x17
        /*000a*/ 	.short	(.L_146 - .L_145)
.L_145:
        /*000c*/ 	.word	0x00000000
        /*0010*/ 	.short	0x0000
        /*0012*/ 	.short	0x0000
        /*0014*/ 	.byte	0x00, 0xf0, 0x61, 0x10


	//----- nvinfo : EIATTR_SPARSE_MMA_MASK
	.align		4
.L_146:
        /*0018*/ 	.byte	0x03, 0x50
        /*001a*/ 	.short	0x0000


	//----- nvinfo : EIATTR_MAXREG_COUNT
	.align		4
        /*001c*/ 	.byte	0x03, 0x1b
        /*001e*/ 	.short	0x00ff


	//----- nvinfo : EIATTR_MERCURY_ISA_VERSION
	.align		4
        /*0020*/ 	.byte	0x03, 0x5f
        /*0022*/ 	.short	0x0101


	//----- nvinfo : EIATTR_VRC_CTA_INIT_COUNT
	.align		4
        /*0024*/ 	.byte	0x02, 0x4a
	.zero		1
	.zero		1


	//----- nvinfo : EIATTR_EXIT_INSTR_OFFSETS
	.align		4
        /*0028*/ 	.byte	0x04, 0x1c
        /*002a*/ 	.short	(.L_148 - .L_147)


	//   ....[0]....
.L_147:
        /*002c*/ 	.word	0x00000010


	//----- nvinfo : EIATTR_MAX_THREADS
	.align		4
.L_148:
        /*0030*/ 	.byte	0x04, 0x05
        /*0032*/ 	.short	(.L_150 - .L_149)
.L_149:
        /*0034*/ 	.word	0x00000080
        /*0038*/ 	.word	0x00000001
        /*003c*/ 	.word	0x00000001


	//----- nvinfo : EIATTR_CBANK_PARAM_SIZE
	.align		4
.L_150:
        /*0040*/ 	.byte	0x03, 0x19
        /*0042*/ 	.short	0x0418


	//----- nvinfo : EIATTR_PARAM_CBANK
	.align		4
        /*0044*/ 	.byte	0x04, 0x0a
        /*0046*/ 	.short	(.L_152 - .L_151)
	.align		4
.L_151:
        /*0048*/ 	.word	index@(.nv.constant0._ZN7cutlass13device_kernelIN5flash19enable_sm80_to_sm89INS1_16FlashAttnFwdSm80INS1_25CollectiveMainloopFwdSm80ILi4ELi1ELb0EN4cute5tupleIJNS5_1CILi128EEENS7_ILi112EEENS7_ILi64EEEEEELi64ENS_10bfloat16_tEfNS_4arch4Sm80ELb0ELb0ELb1ELb1ELb0ELb1ELb1ELb0EEENS1_21CollectiveEpilogueFwdINS6_IJS8_SA_S9_EEENS6_IJNS7_ILi1EEESI_SI_EEESC_SE_Li128ELb1ELb1ELb0ELb0EEENS1_19SingleTileSchedulerILb1ELb0ELb1ELi128EEEEEEEEEvNT_6ParamsE)
        /*004c*/ 	.short	0x0380
        /*004e*/ 	.short	0x0418


	//----- nvinfo : EIATTR_SW_WAR
	.align		4
.L_152:
        /*0050*/ 	.byte	0x04, 0x36
        /*0052*/ 	.short	(.L_154 - .L_153)
.L_153:
        /*0054*/ 	.word	0x00000008
.L_154:


//--------------------- .nv.info._ZN7cutlass13device_kernelIN5flash19enable_sm80_to_sm89INS1_16FlashAttnFwdSm80INS1_25CollectiveMainloopFwdSm80ILi4ELi1ELb0EN4cute5tupleIJNS5_1CILi128EEENS7_ILi96EEENS7_ILi64EEEEEELi64ENS_10bfloat16_tEfNS_4arch4Sm80ELb0ELb1ELb1ELb0ELb0ELb0ELb1ELb0EEENS1_21CollectiveEpilogueFwdINS6_IJS8_SA_S9_EEENS6_IJNS7_ILi1EEESI_SI_EEESC_SE_Li128ELb0ELb1ELb0ELb0EEENS1_19SingleTileSchedulerILb0ELb0ELb1ELi128EEEEEEEEEvNT_6ParamsE --------------------------
	.section	.nv.info._ZN7cutlass13device_kernelIN5flash19enable_sm80_to_sm89INS1_16FlashAttnFwdSm80INS1_25CollectiveMainloopFwdSm80ILi4ELi1ELb0EN4cute5tupleIJNS5_1CILi128EEENS7_ILi96EEENS7_ILi64EEEEEELi64ENS_10bfloat16_tEfNS_4arch4Sm80ELb0ELb1ELb1ELb0ELb0ELb0ELb1ELb0EEENS1_21CollectiveEpilogueFwdINS6_IJS8_SA_S9_EEENS6_IJNS7_ILi1EEESI_SI_EEESC_SE_Li128ELb0ELb1ELb0ELb0EEENS1_19SingleTileSchedulerILb0ELb0ELb1ELi128EEEEEEEEEvNT_6ParamsE,"",@"SHT_CUDA_INFO"
	.sectionflags	@""
	.align	4


	//----- nvinfo : EIATTR_CUDA_API_VERSION
	.align		4
        /*0000*/ 	.byte	0x04, 0x37
        /*0002*/ 	.short	(.L_156 - .L_155)
.L_155:
        /*0004*/ 	.word	0x00000082


	//----- nvinfo : EIATTR_KPARAM_INFO
	.align		4
.L_156:
        /*0008*/ 	.byte	0x04, 0x17
        /*000a*/ 	.short	(.L_158 - .L_157)
.L_157:
        /*000c*/ 	.word	0x00000000
        /*0010*/ 	.short	0x0000
        /*0012*/ 	.short	0x0000
        /*0014*/ 	.byte	0x00, 0xf0, 0x61, 0x10


	//----- nvinfo : EIATTR_SPARSE_MMA_MASK
	.align		4
.L_158:
        /*0018*/ 	.byte	0x03, 0x50
        /*001a*/ 	.short	0x0000


	//----- nvinfo : EIATTR_MAXREG_COUNT
	.align		4
        /*001c*/ 	.byte	0x03, 0x1b
        /*001e*/ 	.short	0x00ff


	//----- nvinfo : EIATTR_MERCURY_ISA_VERSION
	.align		4
        /*0020*/ 	.byte	0x03, 0x5f
        /*0022*/ 	.short	0x0101


	//----- nvinfo : EIATTR_VRC_CTA_INIT_COUNT
	.align		4
        /*0024*/ 	.byte	0x02, 0x4a
	.zero		1
	.zero		1


	//----- nvinfo : EIATTR_EXIT_INSTR_OFFSETS
	.align		4
        /*0028*/ 	.byte	0x04, 0x1c
        /*002a*/ 	.short	(.L_160 - .L_159)


	//   ....[0]....
.L_159:
        /*002c*/ 	.word	0x00000010


	//----- nvinfo : EIATTR_MAX_THREADS
	.align		4
.L_160:
        /*0030*/ 	.byte	0x04, 0x05
        /*0032*/ 	.short	(.L_162 - .L_161)
.L_161:
        /*0034*/ 	.word	0x00000080
        /*0038*/ 	.word	0x00000001
        /*003c*/ 	.word	0x00000001


	//----- nvinfo : EIATTR_CBANK_PARAM_SIZE
	.align		4
.L_162:
        /*0040*/ 	.byte	0x03, 0x19
        /*0042*/ 	.short	0x0418


	//----- nvinfo : EIATTR_PARAM_CBANK
	.align		4
        /*0044*/ 	.byte	0x04, 0x0a
        /*0046*/ 	.short	(.L_164 - .L_163)
	.align		4
.L_163:
        /*0048*/ 	.word	index@(.nv.constant0._ZN7cutlass13device_kernelIN5flash19enable_sm80_to_sm89INS1_16FlashAttnFwdSm80INS1_25CollectiveMainloopFwdSm80ILi4ELi1ELb0EN4cute5tupleIJNS5_1CILi128EEENS7_ILi96EEENS7_ILi64EEEEEELi64ENS_10bfloat16_tEfNS_4arch4Sm80ELb0ELb1ELb1ELb0ELb0ELb0ELb1ELb0EEENS1_21CollectiveEpilogueFwdINS6_IJS8_SA_S9_EEENS6_IJNS7_ILi1EEESI_SI_EEESC_SE_Li128ELb0ELb1ELb0ELb0EEENS1_19SingleTileSchedulerILb0ELb0ELb1ELi128EEEEEEEEEvNT_6ParamsE)
        /*004c*/ 	.short	0x0380
        /*004e*/ 	.short	0x0418


	//----- nvinfo : EIATTR_SW_WAR
	.align		4
.L_164:
        /*0050*/ 	.byte	0x04, 0x36
        /*0052*/ 	.short	(.L_166 - .L_165)
.L_165:
        /*0054*/ 	.word	0x00000008
.L_166:


//--------------------- .nv.info._ZN7cutlass13device_kernelIN5flash19enable_sm80_to_sm89INS1_16FlashAttnFwdSm80INS1_25CollectiveMainloopFwdSm80ILi4ELi1ELb0EN4cute5tupleIJNS5_1CILi128EEENS7_ILi96EEENS7_ILi64EEEEEELi64ENS_10bfloat16_tEfNS_4arch4Sm80ELb0ELb1ELb1ELb1ELb0ELb0ELb1ELb0EEENS1_21CollectiveEpilogueFwdINS6_IJS8_SA_S9_EEENS6_IJNS7_ILi1EEESI_SI_EEESC_SE_Li128ELb1ELb1ELb0ELb0EEENS1_19SingleTileSchedulerILb1ELb0ELb1ELi128EEEEEEEEEvNT_6ParamsE --------------------------
	.section	.nv.info._ZN7cutlass13device_kernelIN5flash19enable_sm80_to_sm89INS1_16FlashAttnFwdSm80INS1_25CollectiveMainloopFwdSm80ILi4ELi1ELb0EN4cute5tupleIJNS5_1CILi128EEENS7_ILi96EEENS7_ILi64EEEEEELi64ENS_10bfloat16_tEfNS_4arch4Sm80ELb0ELb1ELb1ELb1ELb0ELb0ELb1ELb0EEENS1_21CollectiveEpilogueFwdINS6_IJS8_SA_S9_EEENS6_IJNS7_ILi1EEESI_SI_EEESC_SE_Li128ELb1ELb1ELb0ELb0EEENS1_19SingleTileSchedulerILb1ELb0ELb1ELi128EEEEEEEEEvNT_6ParamsE,"",@"SHT_CUDA_INFO"
	.sectionflags	@""
	.align	4


	//----- nvinfo : EIATTR_CUDA_API_VERSION
	.align		4
        /*0000*/ 	.byte	0x04, 0x37
        /*0002*/ 	.short	(.L_168 - .L_167)
.L_167:
        /*0004*/ 	.word	0x00000082


	//----- nvinfo : EIATTR_KPARAM_INFO
	.align		4
.L_168:
        /*0008*/ 	.byte	0x04, 0x17
        /*000a*/ 	.short	(.L_170 - .L_169)
.L_169:
        /*000c*/ 	.word	0x00000000
        /*0010*/ 	.short	0x0000
        /*0012*/ 	.short	0x0000
        /*0014*/ 	.byte	0x00, 0xf0, 0x61, 0x10


	//----- nvinfo : EIATTR_SPARSE_MMA_MASK
	.align		4
.L_170:
        /*0018*/ 	.byte	0x03, 0x50
        /*001a*/ 	.short	0x0000


	//----- nvinfo : EIATTR_MAXREG_COUNT
	.align		4
        /*001c*/ 	.byte	0x03, 0x1b
        /*001e*/ 	.short	0x00ff


	//----- nvinfo : EIATTR_MERCURY_ISA_VERSION
	.align		4
        /*0020*/ 	.byte	0x03, 0x5f
        /*0022*/ 	.short	0x0101


	//----- nvinfo : EIATTR_VRC_CTA_INIT_COUNT
	.align		4
        /*0024*/ 	.byte	0x02, 0x4a
	.zero		1
	.zero		1


	//----- nvinfo : EIATTR_EXIT_INSTR_OFFSETS
	.align		4
        /*0028*/ 	.byte	0x04, 0x1c
        /*002a*/ 	.short	(.L_172 - .L_171)


	//   ....[0]....
.L_171:
        /*002c*/ 	.word	0x00000010


	//----- nvinfo : EIATTR_MAX_THREADS
	.align		4
.L_172:
        /*0030*/ 	.byte	0x04, 0x05
        /*0032*/ 	.short	(.L_174 - .L_173)
.L_173:
        /*0034*/ 	.word	0x00000080
        /*0038*/ 	.word	0x00000001
        /*003c*/ 	.word	0x00000001


	//----- nvinfo : EIATTR_CBANK_PARAM_SIZE
	.align		4
.L_174:
        /*0040*/ 	.byte	0x03, 0x19
        /*0042*/ 	.short	0x0418


	//----- nvinfo : EIATTR_PARAM_CBANK
	.align		4
        /*0044*/ 	.byte	0x04, 0x0a
        /*0046*/ 	.short	(.L_176 - .L_175)
	.align		4
.L_175:
        /*0048*/ 	.word	index@(.nv.constant0._ZN7cutlass13device_kernelIN5flash19enable_sm80_to_sm89INS1_16FlashAttnFwdSm80INS1_25CollectiveMainloopFwdSm80ILi4ELi1ELb0EN4cute5tupleIJNS5_1CILi128EEENS7_ILi96EEENS7_ILi64EEEEEELi64ENS_10bfloat16_tEfNS_4arch4Sm80ELb0ELb1ELb1ELb1ELb0ELb0ELb1ELb0EEENS1_21CollectiveEpilogueFwdINS6_IJS8_SA_S9_EEENS6_IJNS7_ILi1EEESI_SI_EEESC_SE_Li128ELb1ELb1ELb0ELb0EEENS1_19SingleTileSchedulerILb1ELb0ELb1ELi128EEEEEEEEEvNT_6ParamsE)
        /*004c*/ 	.short	0x0380
        /*004e*/ 	.short	0x0418


	//----- nvinfo : EIATTR_SW_WAR
	.align		4
.L_176:
        /*0050*/ 	.byte	0x04, 0x36
        /*0052*/ 	.short	(.L_178 - .L_177)
.L_177:
        /*0054*/ 	.word	0x00000008
.L_178:


//--------------------- .nv.info._ZN7cutlass13device_kernelIN5flash19enable_sm80_to_sm89INS1_16FlashAttnFwdSm80INS1_25CollectiveMainloopFwdSm80ILi4ELi1ELb0EN4cute5tupleIJNS5_1CILi128EEENS7_ILi96EEENS7_ILi64EEEEEELi64ENS_10bfloat16_tEfNS_4arch4Sm80ELb0ELb1ELb1ELb1ELb0ELb1ELb1ELb0EEENS1_21CollectiveEpilogueFwdINS6_IJS8_SA_S9_EEENS6_IJNS7_ILi1EEESI_SI_EEESC_SE_Li128ELb1ELb1ELb0ELb0EEENS1_19SingleTileSchedulerILb1ELb0ELb1ELi128EEEEEEEEEvNT_6ParamsE --------------------------
	.section	.nv.info._ZN7cutlass13device_kernelIN5flash19enable_sm80_to_sm89INS1_16FlashAttnFwdSm80INS1_25CollectiveMainloopFwdSm80ILi4ELi1ELb0EN4cute5tupleIJNS5_1CILi128EEENS7_ILi96EEENS7_ILi64EEEEEELi64ENS_10bfloat16_tEfNS_4arch4Sm80ELb0ELb1ELb1ELb1ELb0ELb1ELb1ELb0EEENS1_21CollectiveEpilogueFwdINS6_IJS8_SA_S9_EEENS6_IJNS7_ILi1EEESI_SI_EEESC_SE_Li128ELb1ELb1ELb0ELb0EEENS1_19SingleTileSchedulerILb1ELb0ELb1ELi128EEEEEEEEEvNT_6ParamsE,"",@"SHT_CUDA_INFO"
	.sectionflags	@""
	.align	4


	//----- nvinfo : EIATTR_CUDA_API_VERSION
	.align		4
        /*0000*/ 	.byte	0x04, 0x37
        /*0002*/ 	.short	(.L_180 - .L_179)
.L_179:
        /*0004*/ 	.word	0x00000082


	//----- nvinfo : EIATTR_KPARAM_INFO
	.align		4
.L_180:
        /*0008*/ 	.byte	0x04, 0x17
        /*000a*/ 	.short	(.L_182 - .L_181)
.L_181:
        /*000c*/ 	.word	0x00000000
        /*0010*/ 	.short	0x0000
        /*0012*/ 	.short	0x0000
        /*0014*/ 	.byte	0x00, 0xf0, 0x61, 0x10


	//----- nvinfo : EIATTR_SPARSE_MMA_MASK
	.align		4
.L_182:
        /*0018*/ 	.byte	0x03, 0x50
        /*001a*/ 	.short	0x0000


	//----- nvinfo : EIATTR_MAXREG_COUNT
	.align		4
        /*001c*/ 	.byte	0x03, 0x1b
        /*001e*/ 	.short	0x00ff


	//----- nvinfo : EIATTR_MERCURY_ISA_VERSION
	.align		4
        /*0020*/ 	.byte	0x03, 0x5f
        /*0022*/ 	.short	0x0101


	//----- nvinfo : EIATTR_VRC_CTA_INIT_COUNT
	.align		4
        /*0024*/ 	.byte	0x02, 0x4a
	.zero		1
	.zero		1


	//----- nvinfo : EIATTR_EXIT_INSTR_OFFSETS
	.align		4
        /*0028*/ 	.byte	0x04, 0x1c
        /*002a*/ 	.short	(.L_184 - .L_183)


	//   ....[0]....
.L_183:
        /*002c*/ 	.word	0x00000010


	//----- nvinfo : EIATTR_MAX_THREADS
	.align		4
.L_184:
        /*0030*/ 	.byte	0x04, 0x05
        /*0032*/ 	.short	(.L_186 - .L_185)
.L_185:
        /*0034*/ 	.word	0x00000080
        /*0038*/ 	.word	0x00000001
        /*003c*/ 	.word	0x00000001


	//----- nvinfo : EIATTR_CBANK_PARAM_SIZE
	.align		4
.L_186:
        /*0040*/ 	.byte	0x03, 0x19
        /*0042*/ 	.short	0x0418


	//----- nvinfo : EIATTR_PARAM_CBANK
	.align		4
        /*0044*/ 	.byte	0x04, 0x0a
        /*0046*/ 	.short	(.L_188 - .L_187)
	.align		4
.L_187:
        /*0048*/ 	.word	index@(.nv.constant0._ZN7cutlass13device_kernelIN5flash19enable_sm80_to_sm89INS1_16FlashAttnFwdSm80INS1_25CollectiveMainloopFwdSm80ILi4ELi1ELb0EN4cute5tupleIJNS5_1CILi128EEENS7_ILi96EEENS7_ILi64EEEEEELi64ENS_10bfloat16_tEfNS_4arch4Sm80ELb0ELb1ELb1ELb1ELb0ELb1ELb1ELb0EEENS1_21CollectiveEpilogueFwdINS6_IJS8_SA_S9_EEENS6_IJNS7_ILi1EEESI_SI_EEESC_SE_Li128ELb1ELb1ELb0ELb0EEENS1_19SingleTileSchedulerILb1ELb0ELb1ELi128EEEEEEEEEvNT_6ParamsE)
        /*004c*/ 	.short	0x0380
        /*004e*/ 	.short	0x0418


	//----- nvinfo : EIATTR_SW_WAR
	.align		4
.L_188:
        /*0050*/ 	.byte	0x04, 0x36
        /*0052*/ 	.short	(.L_190 - .L_189)
.L_189:
        /*0054*/ 	.word	0x00000008
.L_190:


//--------------------- .nv.info._ZN7cutlass13device_kernelIN5flash19enable_sm80_to_sm89INS1_16FlashAttnFwdSm80INS1_25CollectiveMainloopFwdSm80ILi4ELi1ELb0EN4cute5tupleIJNS5_1CILi128EEENS7_ILi112EEENS7_ILi64EEEEEELi64ENS_10bfloat16_tEfNS_4arch4Sm80ELb1ELb0ELb1ELb0ELb0ELb0ELb1ELb0EEENS1_21CollectiveEpilogueFwdINS6_IJS8_SA_S9_EEENS6_IJNS7_ILi1EEESI_SI_EEESC_SE_Li128ELb0ELb1ELb0ELb0EEENS1_30DynamicPersistentTileSchedulerILi128ELi128ELb0ELb1ELb0EEEEEEEEEvNT_6ParamsE --------------------------
	.section	.nv.info._ZN7cutlass13device_kernelIN5flash19enable_sm80_to_sm89INS1_16FlashAttnFwdSm80INS1_25CollectiveMainloopFwdSm80ILi4ELi1ELb0EN4cute5tupleIJNS5_1CILi128EEENS7_ILi112EEENS7_ILi64EEEEEELi64ENS_10bfloat16_tEfNS_4arch4Sm80ELb1ELb0ELb1ELb0ELb0ELb0ELb1ELb0EEENS1_21CollectiveEpilogueFwdINS6_IJS8_SA_S9_EEENS6_IJNS7_ILi1EEESI_SI_EEESC_SE_Li128ELb0ELb1ELb0ELb0EEENS1_30DynamicPersistentTileSchedulerILi128ELi128ELb0ELb1ELb0EEEEEEEEEvNT_6ParamsE,"",@"SHT_CUDA_INFO"
	.sectionflags	@""
	.align	4


	//----- nvinfo : EIATTR_CUDA_API_VERSION
	.align		4
        /*0000*/ 	.byte	0x04, 0x37
        /*0002*/ 	.short	(.L_192 - .L_191)
.L_191:
        /*0004*/ 	.word	0x00000082


	//----- nvinfo : EIATTR_KPARAM_INFO
	.align		4
.L_192:
        /*0008*/ 	.byte	0x04, 0x17
        /*000a*/ 	.short	(.L_194 - .L_193)
.L_193:
        /*000c*/ 	.word	0x00000000
        /*0010*/ 	.short	0x0000
        /*0012*/ 	.short	0x0000
        /*0014*/ 	.byte	0x00, 0xf0, 0xa1, 0x10


	//----- nvinfo : EIATTR_SPARSE_MMA_MASK
	.align		4
.L_194:
        /*0018*/ 	.byte	0x03, 0x50
        /*001a*/ 	.short	0x0000


	//----- nvinfo : EIATTR_MAXREG_COUNT
	.align		4
        /*001c*/ 	.byte	0x03, 0x1b
        /*001e*/ 	.short	0x00ff


	//----- nvinfo : EIATTR_MERCURY_ISA_VERSION
	.align		4
        /*0020*/ 	.byte	0x03, 0x5f
        /*0022*/ 	.short	0x0101


	//----- nvinfo : EIATTR_VRC_CTA_INIT_COUNT
	.align		4
        /*0024*/ 	.byte	0x02, 0x4a
	.zero		1
	.zero		1


	//----- nvinfo : EIATTR_EXIT_INSTR_OFFSETS
	.align		4
        /*0028*/ 	.byte	0x04, 0x1c
        /*002a*/ 	.short	(.L_196 - .L_195)


	//   ....[0]....
.L_195:
        /*002c*/ 	.word	0x00000010


	//----- nvinfo : EIATTR_MAX_THREADS
	.align		4
.L_196:
        /*0030*/ 	.byte	0x04, 0x05
        /*0032*/ 	.short	(.L_198 - .L_197)
.L_197:
        /*0034*/ 	.word	0x00000080
        /*0038*/ 	.word	0x00000001
        /*003c*/ 	.word	0x00000001


	//----- nvinfo : EIATTR_CBANK_PARAM_SIZE
	.align		4
.L_198:
        /*0040*/ 	.byte	0x03, 0x19
        /*0042*/ 	.short	0x0428


	//----- nvinfo : EIATTR_PARAM_CBANK
	.align		4
        /*0044*/ 	.byte	0x04, 0x0a
        /*0046*/ 	.short	(.L_200 - .L_199)
	.align		4
.L_199:
        /*0048*/ 	.word	index@(.nv.constant0._ZN7cutlass13device_kernelIN5flash19enable_sm80_to_sm89INS1_16FlashAttnFwdSm80INS1_25CollectiveMainloopFwdSm80ILi4ELi1ELb0EN4cute5tupleIJNS5_1CILi128EEENS7_ILi112EEENS7_ILi64EEEEEELi64ENS_10bfloat16_tEfNS_4arch4Sm80ELb1ELb0ELb1ELb0ELb0ELb0ELb1ELb0EEENS1_21CollectiveEpilogueFwdINS6_IJS8_SA_S9_EEENS6_IJNS7_ILi1EEESI_SI_EEESC_SE_Li128ELb0ELb1ELb0ELb0EEENS1_30DynamicPersistentTileSchedulerILi128ELi128ELb0ELb1ELb0EEEEEEEEEvNT_6ParamsE)
        /*004c*/ 	.short	0x0380
        /*004e*/ 	.short	0x0428


	//----- nvinfo : EIATTR_SW_WAR
	.align		4
.L_200:
        /*0050*/ 	.byte	0x04, 0x36
        /*0052*/ 	.short	(.L_202 - .L_201)
.L_201:
        /*0054*/ 	.word	0x00000008
.L_202:


//--------------------- .nv.info._ZN7cutlass13device_kernelIN5flash19enable_sm80_to_sm89INS1_16FlashAttnFwdSm80INS1_25CollectiveMainloopFwdSm80ILi4ELi1ELb0EN4cute5tupleIJNS5_1CILi128EEENS7_ILi112EEENS7_ILi64EEEEEELi64ENS_10bfloat16_tEfNS_4arch4Sm80ELb1ELb0ELb1ELb1ELb0ELb0ELb1ELb0EEENS1_21CollectiveEpilogueFwdINS6_IJS8_SA_S9_EEENS6_IJNS7_ILi1EEESI_SI_EEESC_SE_Li128ELb1ELb1ELb0ELb0EEENS1_19SingleTileSchedulerILb1ELb0ELb1ELi128EEEEEEEEEvNT_6ParamsE --------------------------
	.section	.nv.info._ZN7cutlass13device_kernelIN5flash19enable_sm80_to_sm89INS1_16FlashAttnFwdSm80INS1_25CollectiveMainloopFwdSm80ILi4ELi1ELb0EN4cute5tupleIJNS5_1CILi128EEENS7_ILi112EEENS7_ILi64EEEEEELi64ENS_10bfloat16_tEfNS_4arch4Sm80ELb1ELb0ELb1ELb1ELb0ELb0ELb1ELb0EEENS1_21CollectiveEpilogueFwdINS6_IJS8_SA_S9_EEENS6_IJNS7_ILi1EEESI_SI_EEESC_SE_Li128ELb1ELb1ELb0ELb0EEENS1_19SingleTileSchedulerILb1ELb0ELb1ELi128EEEEEEEEEvNT_6ParamsE,"",@"SHT_CUDA_INFO"
	.sectionflags	@""
	.align	4


	//----- nvinfo : EIATTR_CUDA_API_VERSION
	.align		4
        /*0000*/ 	.byte	0x04, 0x37
        /*0002*/ 	.short	(.L_204 - .L_203)
.L_203:
        /*0004*/ 	.word	0x00000082


	//----- nvinfo : EIATTR_KPARAM_INFO
	.align		4
.L_204:
        /*0008*/ 	.byte	0x04, 0x17
        /*000a*/ 	.short	(.L_206 - .L_205)
.L_205:
        /*000c*/ 	.word	0x00000000
        /*0010*/ 	.short	0x0000
        /*0012*/ 	.short	0x0000
        /*0014*/ 	.byte	0x00, 0xf0, 0x61, 0x10


	//----- nvinfo : EIATTR_SPARSE_MMA_MASK
	.align		4
.L_206:
        /*0018*/ 	.byte	0x03, 0x50
        /*001a*/ 	.short	0x0000


	//----- nvinfo : EIATTR_MAXREG_COUNT
	.align		4
        /*001c*/ 	.byte	0x03, 0x1b
        /*001e*/ 	.short	0x00ff


	//----- nvinfo : EIATTR_MERCURY_ISA_VERSION
	.align		4
        /*0020*/ 	.byte	0x03, 0x5f
        /*0022*/ 	.short	0x0101


	//----- nvinfo : EIATTR_VRC_CTA_INIT_COUNT
	.align		4
        /*0024*/ 	.byte	0x02, 0x4a
	.zero		1
	.zero		1


	//----- nvinfo : EIATTR_EXIT_INSTR_OFFSETS
	.align		4
        /*0028*/ 	.byte	0x04, 0x1c
        /*002a*/ 	.short	(.L_208 - .L_207)


	//   ....[0]....
.L_207:
        /*002c*/ 	.word	0x00000010


	//----- nvinfo : EIATTR_MAX_THREADS
	.align		4
.L_208:
        /*0030*/ 	.byte	0x04, 0x05
        /*0032*/ 	.short	(.L_210 - .L_209)
.L_209:
        /*0034*/ 	.word	0x00000080
        /*0038*/ 	.word	0x00000001
        /*003c*/ 	.word	0x00000001


	//----- nvinfo : EIATTR_CBANK_PARAM_SIZE
	.align		4
.L_210:
        /*0040*/ 	.byte	0x03, 0x19
        /*0042*/ 	.short	0x0418


	//----- nvinfo : EIATTR_PARAM_CBANK
	.align		4
        /*0044*/ 	.byte	0x04, 0x0a
        /*0046*/ 	.short	(.L_212 - .L_211)
	.align		4
.L_211:
        /*0048*/ 	.word	index@(.nv.constant0._ZN7cutlass13device_kernelIN5flash19enable_sm80_to_sm89INS1_16FlashAttnFwdSm80INS1_25CollectiveMainloopFwdSm80ILi4ELi1ELb0EN4cute5tupleIJNS5_1CILi128EEENS7_ILi112EEENS7_ILi64EEEEEELi64ENS_10bfloat16_tEfNS_4arch4Sm80ELb1ELb0ELb1ELb1ELb0ELb0ELb1ELb0EEENS1_21CollectiveEpilogueFwdINS6_IJS8_SA_S9_EEENS6_IJNS7_ILi1EEESI_SI_EEESC_SE_Li128ELb1ELb1ELb0ELb0EEENS1_19SingleTileSchedulerILb1ELb0ELb1ELi128EEEEEEEEEvNT_6ParamsE)
        /*004c*/ 	.short	0x0380
        /*004e*/ 	.short	0x0418


	//----- nvinfo : EIATTR_SW_WAR
	.align		4
.L_212:
        /*0050*/ 	.byte	0x04, 0x36
        /*0052*/ 	.short	(.L_214 - .L_213)
.L_213:
        /*0054*/ 	.word	0x00000008
.L_214:


//--------------------- .nv.info._ZN7cutlass13device_kernelIN5flash19enable_sm80_to_sm89INS1_16FlashAttnFwdSm80INS1_25CollectiveMainloopFwdSm80ILi4ELi1ELb0EN4cute5tupleIJNS5_1CILi128EEENS7_ILi112EEENS7_ILi64EEEEEELi64ENS_10bfloat16_tEfNS_4arch4Sm80ELb1ELb0ELb1ELb1ELb0ELb1ELb1ELb0EEENS1_21CollectiveEpilogueFwdINS6_IJS8_SA_S9_EEENS6_IJNS7_ILi1EEESI_SI_EEESC_SE_Li128ELb1ELb1ELb0ELb0EEENS1_19SingleTileSchedulerILb1ELb0ELb1ELi128EEEEEEEEEvNT_6ParamsE --------------------------
	.section	.nv.info._ZN7cutlass13device_kernelIN5flash19enable_sm80_to_sm89INS1_16FlashAttnFwdSm80INS1_25CollectiveMainloopFwdSm80ILi4ELi1ELb0EN4cute5tupleIJNS5_1CILi128EEENS7_ILi112EEENS7_ILi64EEEEEELi64ENS_10bfloat16_tEfNS_4arch4Sm80ELb1ELb0ELb1ELb1ELb0ELb1ELb1ELb0EEENS1_21CollectiveEpilogueFwdINS6_IJS8_SA_S9_EEENS6_IJNS7_ILi1EEESI_SI_EEESC_SE_Li128ELb1ELb1ELb0ELb0EEENS1_19SingleTileSchedulerILb1ELb0ELb1ELi128EEEEEEEEEvNT_6ParamsE,"",@"SHT_CUDA_INFO"
	.sectionflags	@""
	.align	4


	//----- nvinfo : EIATTR_CUDA_API_VERSION
	.align		4
        /*0000*/ 	.byte	0x04, 0x37
        /*0002*/ 	.short	(.L_216 - .L_215)
.L_215:
        /*0004*/ 	.word	0x00000082


	//----- nvinfo : EIATTR_KPARAM_INFO
	.align		4
.L_216:
        /*0008*/ 	.byte	0x04, 0x17
        /*000a*/ 	.short	(.L_218 - .L_217)
.L_217:
        /*000c*/ 	.word	0x00000000
        /*0010*/ 	.short	0x0000
        /*0012*/ 	.short	0x0000
        /*0014*/ 	.byte	0x00, 0xf0, 0x61, 0x10


	//----- nvinfo : EIATTR_SPARSE_MMA_MASK
	.align		4
.L_218:
        /*0018*/ 	.byte	0x03, 0x50
        /*001a*/ 	.short	0x0000


	//----- nvinfo : EIATTR_MAXREG_COUNT
	.align		4
        /*001c*/ 	.byte	0x03, 0x1b
        /*001e*/ 	.short	0x00ff


	//----- nvinfo : EIATTR_MERCURY_ISA_VERSION
	.align		4
        /*0020*/ 	.byte	0x03, 0x5f
        /*0022*/ 	.short	0x0101


	//----- nvinfo : EIATTR_VRC_CTA_INIT_COUNT
	.align		4
        /*0024*/ 	.byte	0x02, 0x4a
	.zero		1
	.zero		1


	//----- nvinfo : EIATTR_EXIT_INSTR_OFFSETS
	.align		4
        /*0028*/ 	.byte	0x04, 0x1c
        /*002a*/ 	.short	(.L_220 - .L_219)


	//   ....[0]....
.L_219:
        /*002c*/ 	.word	0x00000010


	//----- nvinfo : EIATTR_MAX_THREADS
	.align		4
.L_220:
        /*0030*/ 	.byte	0x04, 0x05
        /*0032*/ 	.short	(.L_222 - .L_221)
.L_221:
        /*0034*/ 	.word	0x00000080
        /*0038*/ 	.word	0x00000001
        /*003c*/ 	.word	0x00000001


	//----- nvinfo : EIATTR_CBANK_PARAM_SIZE
	.align		4
.L_222:
        /*0040*/ 	.byte	0x03, 0x19
        /*0042*/ 	.short	0x0418


	//----- nvinfo : EIATTR_PARAM_CBANK
	.align		4
        /*0044*/ 	.byte	0x04, 0x0a
        /*0046*/ 	.short	(.L_224 - .L_223)
	.align		4
.L_223:
        /*0048*/ 	.word	index@(.nv.constant0._ZN7cutlass13device_kernelIN5flash19enable_sm80_to_sm89INS1_16FlashAttnFwdSm80INS1_25CollectiveMainloopFwdSm80ILi4ELi1ELb0EN4cute5tupleIJNS5_1CILi128EEENS7_ILi112EEENS7_ILi64EEEEEELi64ENS_10bfloat16_tEfNS_4arch4Sm80ELb1ELb0ELb1ELb1ELb0ELb1ELb1ELb0EEENS1_21CollectiveEpilogueFwdINS6_IJS8_SA_S9_EEENS6_IJNS7_ILi1EEESI_SI_EEESC_SE_Li128ELb1ELb1ELb0ELb0EEENS1_19SingleTileSchedulerILb1ELb0ELb1ELi128EEEEEEEEEvNT_6ParamsE)
        /*004c*/ 	.short	0x0380
        /*004e*/ 	.short	0x0418


	//----- nvinfo : EIATTR_SW_WAR
	.align		4
.L_224:
        /*0050*/ 	.byte	0x04, 0x36
        /*0052*/ 	.short	(.L_226 - .L_225)
.L_225:
        /*0054*/ 	.word	0x00000008
.L_226:


//--------------------- .nv.info._ZN7cutlass13device_kernelIN5flash19enable_sm80_to_sm89INS1_16FlashAttnFwdSm80INS1_25CollectiveMainloopFwdSm80ILi4ELi1ELb0EN4cute5tupleIJNS5_1CILi128EEENS7_ILi112EEENS7_ILi64EEEEEELi64ENS_10bfloat16_tEfNS_4arch4Sm80ELb0ELb0ELb0ELb0ELb0ELb0ELb1ELb0EEENS1_21CollectiveEpilogueFwdINS6_IJS8_SA_S9_EEENS6_IJNS7_ILi1EEESI_SI_EEESC_SE_Li128ELb0ELb1ELb0ELb0EEENS1_19SingleTileSchedulerILb0ELb0ELb1ELi128EEEEEEEEEvNT_6ParamsE --------------------------
	.section	.nv.info._ZN7cutlass13device_kernelIN5flash19enable_sm80_to_sm89INS1_16FlashAttnFwdSm80INS1_25CollectiveMainloopFwdSm80ILi4ELi1ELb0EN4cute5tupleIJNS5_1CILi128EEENS7_ILi112EEENS7_ILi64EEEEEELi64ENS_10bfloat16_tEfNS_4arch4Sm80ELb0ELb0ELb0ELb0ELb0ELb0ELb1ELb0EEENS1_21CollectiveEpilogueFwdINS6_IJS8_SA_S9_EEENS6_IJNS7_ILi1EEESI_SI_EEESC_SE_Li128ELb0ELb1ELb0ELb0EEENS1_19SingleTileSchedulerILb0ELb0ELb1ELi128EEEEEEEEEvNT_6ParamsE,"",@"SHT_CUDA_INFO"
	.sectionflags	@""
	.align	4


	//----- nvinfo : EIATTR_CUDA_API_VERSION
	.align		4
        /*0000*/ 	.byte	0x04, 0x37
        /*0002*/ 	.short	(.L_228 - .L_227)
.L_227:
        /*0004*/ 	.word	0x00000082


	//----- nvinfo : EIATTR_KPARAM_INFO
	.align		4
.L_228:
        /*0008*/ 	.byte	0x04, 0x17
        /*000a*/ 	.short	(.L_230 - .L_229)
.L_229:
        /*000c*/ 	.word	0x00000000
        /*0010*/ 	.short	0x0000
        /*0012*/ 	.short	0x0000
        /*0014*/ 	.byte	0x00, 0xf0, 0x61, 0x10


	//----- nvinfo : EIATTR_SPARSE_MMA_MASK
	.align		4
.L_230:
        /*0018*/ 	.byte	0x03, 0x50
        /*001a*/ 	.short	0x0000


	//----- nvinfo : EIATTR_MAXREG_COUNT
	.align		4
        /*001c*/ 	.byte	0x03, 0x1b
        /*001e*/ 	.short	0x00ff


	//----- nvinfo : EIATTR_MERCURY_ISA_VERSION
	.align		4
        /*0020*/ 	.byte	0x03, 0x5f
        /*0022*/ 	.short	0x0101


	//----- nvinfo : EIATTR_VRC_CTA_INIT_COUNT
	.align		4
        /*0024*/ 	.byte	0x02, 0x4a
	.zero		1
	.zero		1


	//----- nvinfo : EIATTR_EXIT_INSTR_OFFSETS
	.align		4
        /*0028*/ 	.byte	0x04, 0x1c
        /*002a*/ 	.short	(.L_232 - .L_231)


	//   ....[0]....
.L_231:
        /*002c*/ 	.word	0x00000010


	//----- nvinfo : EIATTR_MAX_THREADS
	.align		4
.L_232:
        /*0030*/ 	.byte	0x04, 0x05
        /*0032*/ 	.short	(.L_234 - .L_233)
.L_233:
        /*0034*/ 	.word	0x00000080
        /*0038*/ 	.word	0x00000001
        /*003c*/ 	.word	0x00000001


	//----- nvinfo : EIATTR_CBANK_PARAM_SIZE
	.align		4
.L_234:
        /*0040*/ 	.byte	0x03, 0x19
        /*0042*/ 	.short	0x0418


	//----- nvinfo : EIATTR_PARAM_CBANK
	.align		4
        /*0044*/ 	.byte	0x04, 0x0a
        /*0046*/ 	.short	(.L_236 - .L_235)
	.align		4
.L_235:
        /*0048*/ 	.word	index@(.nv.constant0._ZN7cutlass13device_kernelIN5flash19enable_sm80_to_sm89INS1_16FlashAttnFwdSm80INS1_25CollectiveMainloopFwdSm80ILi4ELi1ELb0EN4cute5tupleIJNS5_1CILi128EEENS7_ILi112EEENS7_ILi64EEEEEELi64ENS_10bfloat16_tEfNS_4arch4Sm80ELb0ELb0ELb0ELb0ELb0ELb0ELb1ELb0EEENS1_21CollectiveEpilogueFwdINS6_IJS8_SA_S9_EEENS6_IJNS7_ILi1EEESI_SI_EEESC_SE_Li128ELb0ELb1ELb0ELb0EEENS1_19SingleTileSchedulerILb0ELb0ELb1ELi128EEEEEEEEEvNT_6ParamsE)
        /*004c*/ 	.short	0x0380
        /*004e*/ 	.short	0x0418


	//----- nvinfo : EIATTR_SW_WAR
	.align		4
.L_236:
        /*0050*/ 	.byte	0x04, 0x36
        /*0052*/ 	.short	(.L_238 - .L_237)
.L_237:
        /*0054*/ 	.word	0x00000008
.L_238:


//--------------------- .nv.info._ZN7cutlass13device_kernelIN5flash19enable_sm80_to_sm89INS1_16FlashAttnFwdSm80INS1_25CollectiveMainloopFwdSm80ILi4ELi1ELb0EN4cute5tupleIJNS5_1CILi128EEENS7_ILi112EEENS7_ILi64EEEEEELi64ENS_10bfloat16_tEfNS_4arch4Sm80ELb0ELb0ELb0ELb1ELb0ELb0ELb1ELb0EEENS1_21CollectiveEpilogueFwdINS6_IJS8_SA_S9_EEENS6_IJNS7_ILi1EEESI_SI_EEESC_SE_Li128ELb1ELb1ELb0ELb0EEENS1_19SingleTileSchedulerILb1ELb0ELb1ELi128EEEEEEEEEvNT_6ParamsE --------------------------
	.section	.nv.info._ZN7cutlass13device_kernelIN5flash19enable_sm80_to_sm89INS1_16FlashAttnFwdSm80INS1_25CollectiveMainloopFwdSm80ILi4ELi1ELb0EN4cute5tupleIJNS5_1CILi128EEENS7_ILi112EEENS7_ILi64EEEEEELi64ENS_10bfloat16_tEfNS_4arch4Sm80ELb0ELb0ELb0ELb1ELb0ELb0ELb1ELb0EEENS1_21CollectiveEpilogueFwdINS6_IJS8_SA_S9_EEENS6_IJNS7_ILi1EEESI_SI_EEESC_SE_Li128ELb1ELb1ELb0ELb0EEENS1_19SingleTileSchedulerILb1ELb0ELb1ELi128EEEEEEEEEvNT_6ParamsE,"",@"SHT_CUDA_INFO"
	.sectionflags	@""
	.align	4


	//----- nvinfo : EIATTR_CUDA_API_VERSION
	.align		4
        /*0000*/ 	.byte	0x04, 0x37
        /*0002*/ 	.short	(.L_240 - .L_239)
.L_239:
        /*0004*/ 	.word	0x00000082


	//----- nvinfo : EIATTR_KPARAM_INFO
	.align		4
.L_240:
        /*0008*/ 	.byte	0x04, 0x17
        /*000a*/ 	.short	(.L_242 - .L_241)
.L_241:
        /*000c*/ 	.word	0x00000000
        /*0010*/ 	.short	0x0000
        /*0012*/ 	.short	0x0000
        /*0014*/ 	.byte	0x00, 0xf0, 0x61, 0x10


	//----- nvinfo : EIATTR_SPARSE_MMA_MASK
	.align		4
.L_242:
        /*0018*/ 	.byte	0x03, 0x50
        /*001a*/ 	.short	0x0000


	//----- nvinfo : EIATTR_MAXREG_COUNT
	.align		4
        /*001c*/ 	.byte	0x03, 0x1b
        /*001e*/ 	.short	0x00ff


	//----- nvinfo : EIATTR_MERCURY_ISA_VERSION
	.align		4
        /*0020*/ 	.byte	0x03, 0x5f
        /*0022*/ 	.short	0x0101


	//----- nvinfo : EIATTR_VRC_CTA_INIT_COUNT
	.align		4
        /*0024*/ 	.byte	0x02, 0x4a
	.zero		1
	.zero		1


	//----- nvinfo : EIATTR_EXIT_INSTR_OFFSETS
	.align		4
        /*0028*/ 	.byte	0x04, 0x1c
        /*002a*/ 	.short	(.L_244 - .L_243)


	//   ....[0]....
.L_243:
        /*002c*/ 	.word	0x00000010


	//----- nvinfo : EIATTR_MAX_THREADS
	.align		4
.L_244:
        /*0030*/ 	.byte	0x04, 0x05
        /*0032*/ 	.short	(.L_246 - .L_245)
.L_245:
        /*0034*/ 	.word	0x00000080
        /*0038*/ 	.word	0x00000001
        /*003c*/ 	.word	0x00000001


	//----- nvinfo : EIATTR_CBANK_PARAM_SIZE
	.align		4
.L_246:
        /*0040*/ 	.byte	0x03, 0x19
        /*0042*/ 	.short	0x0418


	//----- nvinfo : EIATTR_PARAM_CBANK
	.align		4
        /*0044*/ 	.byte	0x04, 0x0a
        /*0046*/ 	.short	(.L_248 - .L_247)
	.align		4
.L_247:
        /*0048*/ 	.word	index@(.nv.constant0._ZN7cutlass13device_kernelIN5flash19enable_sm80_to_sm89INS1_16FlashAttnFwdSm80INS1_25CollectiveMainloopFwdSm80ILi4ELi1ELb0EN4cute5tupleIJNS5_1CILi128EEENS7_ILi112EEENS7_ILi64EEEEEELi64ENS_10bfloat16_tEfNS_4arch4Sm80ELb0ELb0ELb0ELb1ELb0ELb0ELb1ELb0EEENS1_21CollectiveEpilogueFwdINS6_IJS8_SA_S9_EEENS6_IJNS7_ILi1EEESI_SI_EEESC_SE_Li128ELb1ELb1ELb0ELb0EEENS1_19SingleTileSchedulerILb1ELb0ELb1ELi128EEEEEEEEEvNT_6ParamsE)
        /*004c*/ 	.short	0x0380
        /*004e*/ 	.short	0x0418


	//----- nvinfo : EIATTR_SW_WAR
	.align		4
.L_248:
        /*0050*/ 	.byte	0x04, 0x36
        /*0052*/ 	.short	(.L_250 - .L_249)
.L_249:
        /*0054*/ 	.word	0x00000008
.L_250:


//--------------------- .nv.info._ZN7cutlass13device_kernelIN5flash19enable_sm80_to_sm89INS1_16FlashAttnFwdSm80INS1_25CollectiveMainloopFwdSm80ILi4ELi1ELb0EN4cute5tupleIJNS5_1CILi128EEENS7_ILi112EEENS7_ILi64EEEEEELi64ENS_10bfloat16_tEfNS_4arch4Sm80ELb0ELb0ELb0ELb1ELb0ELb1ELb1ELb0EEENS1_21CollectiveEpilogueFwdINS6_IJS8_SA_S9_EEENS6_IJNS7_ILi1EEESI_SI_EEESC_SE_Li128ELb1ELb1ELb0ELb0EEENS1_19SingleTileSchedulerILb1ELb0ELb1ELi128EEEEEEEEEvNT_6ParamsE --------------------------
	.section	.nv.info._ZN7cutlass13device_kernelIN5flash19enable_sm80_to_sm89INS1_16FlashAttnFwdSm80INS1_25CollectiveMainloopFwdSm80ILi4ELi1ELb0EN4cute5tupleIJNS5_1CILi128EEENS7_ILi112EEENS7_ILi64EEEEEELi64ENS_10bfloat16_tEfNS_4arch4Sm80ELb0ELb0ELb0ELb1ELb0ELb1ELb1ELb0EEENS1_21CollectiveEpilogueFwdINS6_IJS8_SA_S9_EEENS6_IJNS7_ILi1EEESI_SI_EEESC_SE_Li128ELb1ELb1ELb0ELb0EEENS1_19SingleTileSchedulerILb1ELb0ELb1ELi128EEEEEEEEEvNT_6ParamsE,"",@"SHT_CUDA_INFO"
	.sectionflags	@""
	.align	4


	//----- nvinfo : EIATTR_CUDA_API_VERSION
	.align		4
        /*0000*/ 	.byte	0x04, 0x37
        /*0002*/ 	.short	(.L_252 - .L_251)
.L_251:
        /*0004*/ 	.word	0x00000082


	//----- nvinfo : EIATTR_KPARAM_INFO
	.align		4
.L_252:
        /*0008*/ 	.byte	0x04, 0x17
        /*000a*/ 	.short	(.L_254 - .L_253)
.L_253:
        /*000c*/ 	.word	0x00000000
        /*0010*/ 	.short	0x0000
        /*0012*/ 	.short	0x0000
        /*0014*/ 	.byte	0x00, 0xf0, 0x61, 0x10


	//----- nvinfo : EIATTR_SPARSE_MMA_MASK
	.align		4
.L_254:
        /*0018*/ 	.byte	0x03, 0x50
        /*001a*/ 	.short	0x0000


	//----- nvinfo : EIATTR_MAXREG_COUNT
	.align		4
        /*001c*/ 	.byte	0x03, 0x1b
        /*001e*/ 	.short	0x00ff


	//----- nvinfo : EIATTR_MERCURY_ISA_VERSION
	.align		4
        /*0020*/ 	.byte	0x03, 0x5f
        /*0022*/ 	.short	0x0101


	//----- nvinfo : EIATTR_VRC_CTA_INIT_COUNT
	.align		4
        /*0024*/ 	.byte	0x02, 0x4a
	.zero		1
	.zero		1


	//----- nvinfo : EIATTR_EXIT_INSTR_OFFSETS
	.align		4
        /*0028*/ 	.byte	0x04, 0x1c
        /*002a*/ 	.short	(.L_256 - .L_255)


	//   ....[0]....
.L_255:
        /*002c*/ 	.word	0x00000010


	//----- nvinfo : EIATTR_MAX_THREADS
	.align		4
.L_256:
        /*0030*/ 	.byte	0x04, 0x05
        /*0032*/ 	.short	(.L_258 - .L_257)
.L_257:
        /*0034*/ 	.word	0x00000080
        /*0038*/ 	.word	0x00000001
        /*003c*/ 	.word	0x00000001


	//----- nvinfo : EIATTR_CBANK_PARAM_SIZE
	.align		4
.L_258:
        /*0040*/ 	.byte	0x03, 0x19
        /*0042*/ 	.short	0x0418


	//----- nvinfo : EIATTR_PARAM_CBANK
	.align		4
        /*0044*/ 	.byte	0x04, 0x0a
        /*0046*/ 	.short	(.L_260 - .L_259)
	.align		4
.L_259:
        /*0048*/ 	.word	index@(.nv.constant0._ZN7cutlass13device_kernelIN5flash19enable_sm80_to_sm89INS1_16FlashAttnFwdSm80INS1_25CollectiveMainloopFwdSm80ILi4ELi1ELb0EN4cute5tupleIJNS5_1CILi128EEENS7_ILi112EEENS7_ILi64EEEEEELi64ENS_10bfloat16_tEfNS_4arch4Sm80ELb0ELb0ELb0ELb1ELb0ELb1ELb1ELb0EEENS1_21CollectiveEpilogueFwdINS6_IJS8_SA_S9_EEENS6_IJNS7_ILi1EEESI_SI_EEESC_SE_Li128ELb1ELb1ELb0ELb0EEENS1_19SingleTileSchedulerILb1ELb0ELb1ELi128EEEEEEEEEvNT_6ParamsE)
        /*004c*/ 	.short	0x0380
        /*004e*/ 	.short	0x0418


	//----- nvinfo : EIATTR_SW_WAR
	.align		4
.L_260:
        /*0050*/ 	.byte	0x04, 0x36
        /*0052*/ 	.short	(.L_262 - .L_261)
.L_261:
        /*0054*/ 	.word	0x00000008
.L_262:


//--------------------- .nv.info._ZN7cutlass13device_kernelIN5flash19enable_sm80_to_sm89INS1_16FlashAttnFwdSm80INS1_25CollectiveMainloopFwdSm80ILi4ELi1ELb0EN4cute5tupleIJNS5_1CILi128EEENS7_ILi96EEENS7_ILi64EEEEEELi64ENS_10bfloat16_tEfNS_4arch4Sm80ELb0ELb1ELb0ELb0ELb0ELb0ELb1ELb0EEENS1_21CollectiveEpilogueFwdINS6_IJS8_SA_S9_EEENS6_IJNS7_ILi1EEESI_SI_EEESC_SE_Li128ELb0ELb1ELb0ELb0EEENS1_19SingleTileSchedulerILb0ELb0ELb1ELi128EEEEEEEEEvNT_6ParamsE --------------------------
	.section	.nv.info._ZN7cutlass13device_kernelIN5flash19enable_sm80_to_sm89INS1_16FlashAttnFwdSm80INS1_25CollectiveMainloopFwdSm80ILi4ELi1ELb0EN4cute5tupleIJNS5_1CILi128EEENS7_ILi96EEENS7_ILi64EEEEEELi64ENS_10bfloat16_tEfNS_4arch4Sm80ELb0ELb1ELb0ELb0ELb0ELb0ELb1ELb0EEENS1_21CollectiveEpilogueFwdINS6_IJS8_SA_S9_EEENS6_IJNS7_ILi1EEESI_SI_EEESC_SE_Li128ELb0ELb1ELb0ELb0EEENS1_19SingleTileSchedulerILb0ELb0ELb1ELi128EEEEEEEEEvNT_6ParamsE,"",@"SHT_CUDA_INFO"
	.sectionflags	@""
	.align	4


	//----- nvinfo : EIATTR_CUDA_API_VERSION
	.align		4
        /*0000*/ 	.byte	0x04, 0x37
        /*0002*/ 	.short	(.L_264 - .L_263)
.L_263:
        /*0004*/ 	.word	0x00000082


	//----- nvinfo : EIATTR_KPARAM_INFO
	.align		4
.L_264:
        /*0008*/ 	.byte	0x04, 0x17
        /*000a*/ 	.short	(.L_266 - .L_265)
.L_265:
        /*000c*/ 	.word	0x00000000
        /*0010*/ 	.short	0x0000
        /*0012*/ 	.short	0x0000
        /*0014*/ 	.byte	0x00, 0xf0, 0x61, 0x10


	//----- nvinfo : EIATTR_SPARSE_MMA_MASK
	.align		4
.L_266:
        /*0018*/ 	.byte	0x03, 0x50
        /*001a*/ 	.short	0x0000


	//----- nvinfo : EIATTR_MAXREG_COUNT
	.align		4
        /*001c*/ 	.byte	0x03, 0x1b
        /*001e*/ 	.short	0x00ff


	//----- nvinfo : EIATTR_MERCURY_ISA_VERSION
	.align		4
        /*0020*/ 	.byte	0x03, 0x5f
        /*0022*/ 	.short	0x0101


	//----- nvinfo : EIATTR_VRC_CTA_INIT_COUNT
	.align		4
        /*0024*/ 	.byte	0x02, 0x4a
	.zero		1
	.zero		1


	//----- nvinfo : EIATTR_EXIT_INSTR_OFFSETS
	.align		4
        /*0028*/ 	.byte	0x04, 0x1c
        /*002a*/ 	.short	(.L_268 - .L_267)


	//   ....[0]....
.L_267:
        /*002c*/ 	.word	0x00000010


	//----- nvinfo : EIATTR_MAX_THREADS
	.align		4
.L_268:
        /*0030*/ 	.byte	0x04, 0x05
        /*0032*/ 	.short	(.L_270 - .L_269)
.L_269:
        /*0034*/ 	.word	0x00000080
        /*0038*/ 	.word	0x00000001
        /*003c*/ 	.word	0x00000001


	//----- nvinfo : EIATTR_CBANK_PARAM_SIZE
	.align		4
.L_270:
        /*0040*/ 	.byte	0x03, 0x19
        /*0042*/ 	.short	0x0418


	//----- nvinfo : EIATTR_PARAM_CBANK
	.align		4
        /*0044*/ 	.byte	0x04, 0x0a
        /*0046*/ 	.short	(.L_272 - .L_271)
	.align		4
.L_271:
        /*0048*/ 	.word	index@(.nv.constant0._ZN7cutlass13device_kernelIN5flash19enable_sm80_to_sm89INS1_16FlashAttnFwdSm80INS1_25CollectiveMainloopFwdSm80ILi4ELi1ELb0EN4cute5tupleIJNS5_1CILi128EEENS7_ILi96EEENS7_ILi64EEEEEELi64ENS_10bfloat16_tEfNS_4arch4Sm80ELb0ELb1ELb0ELb0ELb0ELb0ELb1ELb0EEENS1_21CollectiveEpilogueFwdINS6_IJS8_SA_S9_EEENS6_IJNS7_ILi1EEESI_SI_EEESC_SE_Li128ELb0ELb1ELb0ELb0EEENS1_19SingleTileSchedulerILb0ELb0ELb1ELi128EEEEEEEEEvNT_6ParamsE)
        /*004c*/ 	.short	0x0380
        /*004e*/ 	.short	0x0418


	//----- nvinfo : EIATTR_SW_WAR
	.align		4
.L_272:
        /*0050*/ 	.byte	0x04, 0x36
        /*0052*/ 	.short	(.L_274 - .L_273)
.L_273:
        /*0054*/ 	.word	0x00000008
.L_274:


//--------------------- .nv.info._ZN7cutlass13device_kernelIN5flash19enable_sm80_to_sm89INS1_16FlashAttnFwdSm80INS1_25CollectiveMainloopFwdSm80ILi4ELi1ELb0EN4cute5tupleIJNS5_1CILi128EEENS7_ILi96EEENS7_ILi64EEEEEELi64ENS_10bfloat16_tEfNS_4arch4Sm80ELb0ELb1ELb0ELb1ELb0ELb0ELb1ELb0EEENS1_21CollectiveEpilogueFwdINS6_IJS8_SA_S9_EEENS6_IJNS7_ILi1EEESI_SI_EEESC_SE_Li128ELb1ELb1ELb0ELb0EEENS1_19SingleTileSchedulerILb1ELb0ELb1ELi128EEEEEEEEEvNT_6ParamsE --------------------------
	.section	.nv.info._ZN7cutlass13device_kernelIN5flash19enable_sm80_to_sm89INS1_16FlashAttnFwdSm80INS1_25CollectiveMainloopFwdSm80ILi4ELi1ELb0EN4cute5tupleIJNS5_1CILi128EEENS7_ILi96EEENS7_ILi64EEEEEELi64ENS_10bfloat16_tEfNS_4arch4Sm80ELb0ELb1ELb0ELb1ELb0ELb0ELb1ELb0EEENS1_21CollectiveEpilogueFwdINS6_IJS8_SA_S9_EEENS6_IJNS7_ILi1EEESI_SI_EEESC_SE_Li128ELb1ELb1ELb0ELb0EEENS1_19SingleTileSchedulerILb1ELb0ELb1ELi128EEEEEEEEEvNT_6ParamsE,"",@"SHT_CUDA_INFO"
	.sectionflags	@""
	.align	4


	//----- nvinfo : EIATTR_CUDA_API_VERSION
	.align		4
        /*0000*/ 	.byte	0x04, 0x37
        /*0002*/ 	.short	(.L_276 - .L_275)
.L_275:
        /*0004*/ 	.word	0x00000082


	//----- nvinfo : EIATTR_KPARAM_INFO
	.align		4
.L_276:
        /*0008*/ 	.byte	0x04, 0x17
        /*000a*/ 	.short	(.L_278 - .L_277)
.L_277:
        /*000c*/ 	.word	0x00000000
        /*0010*/ 	.short	0x0000
        /*0012*/ 	.short	0x0000
        /*0014*/ 	.byte	0x00, 0xf0, 0x61, 0x10


	//----- nvinfo : EIATTR_SPARSE_MMA_MASK
	.align		4
.L_278:
        /*0018*/ 	.byte	0x03, 0x50
        /*001a*/ 	.short	0x0000


	//----- nvinfo : EIATTR_MAXREG_COUNT
	.align		4
        /*001c*/ 	.byte	0x03, 0x1b
        /*001e*/ 	.short	0x00ff


	//----- nvinfo : EIATTR_MERCURY_ISA_VERSION
	.align		4
        /*0020*/ 	.byte	0x03, 0x5f
        /*0022*/ 	.short	0x0101


	//----- nvinfo : EIATTR_VRC_CTA_INIT_COUNT
	.align		4
        /*0024*/ 	.byte	0x02, 0x4a
	.zero		1
	.zero		1


	//----- nvinfo : EIATTR_EXIT_INSTR_OFFSETS
	.align		4
        /*0028*/ 	.byte	0x04, 0x1c
        /*002a*/ 	.short	(.L_280 - .L_279)


	//   ....[0]....
.L_279:
        /*002c*/ 	.word	0x00000010


	//----- nvinfo : EIATTR_MAX_THREADS
	.align		4
.L_280:
        /*0030*/ 	.byte	0x04, 0x05
        /*0032*/ 	.short	(.L_282 - .L_281)
.L_281:
        /*0034*/ 	.word	0x00000080
        /*0038*/ 	.word	0x00000001
        /*003c*/ 	.word	0x00000001


	//----- nvinfo : EIATTR_CBANK_PARAM_SIZE
	.align		4
.L_282:
        /*0040*/ 	.byte	0x03, 0x19
        /*0042*/ 	.short	0x0418


	//----- nvinfo : EIATTR_PARAM_CBANK
	.align		4
        /*0044*/ 	.byte	0x04, 0x0a
        /*0046*/ 	.short	(.L_284 - .L_283)
	.align		4
.L_283:
        /*0048*/ 	.word	index@(.nv.constant0._ZN7cutlass13device_kernelIN5flash19enable_sm80_to_sm89INS1_16FlashAttnFwdSm80INS1_25CollectiveMainloopFwdSm80ILi4ELi1ELb0EN4cute5tupleIJNS5_1CILi128EEENS7_ILi96EEENS7_ILi64EEEEEELi64ENS_10bfloat16_tEfNS_4arch4Sm80ELb0ELb1ELb0ELb1ELb0ELb0ELb1ELb0EEENS1_21CollectiveEpilogueFwdINS6_IJS8_SA_S9_EEENS6_IJNS7_ILi1EEESI_SI_EEESC_SE_Li128ELb1ELb1ELb0ELb0EEENS1_19SingleTileSchedulerILb1ELb0ELb1ELi128EEEEEEEEEvNT_6ParamsE)
        /*004c*/ 	.short	0x0380
        /*004e*/ 	.short	0x0418


	//----- nvinfo : EIATTR_SW_WAR
	.align		4
.L_284:
        /*0050*/ 	.byte	0x04, 0x36
        /*0052*/ 	.short	(.L_286 - .L_285)
.L_285:
        /*0054*/ 	.word	0x00000008
.L_286:


//--------------------- .nv.info._ZN7cutlass13device_kernelIN5flash19enable_sm80_to_sm89INS1_16FlashAttnFwdSm80INS1_25CollectiveMainloopFwdSm80ILi4ELi1ELb0EN4cute5tupleIJNS5_1CILi128EEENS7_ILi96EEENS7_ILi64EEEEEELi64ENS_10bfloat16_tEfNS_4arch4Sm80ELb0ELb1ELb0ELb1ELb0ELb1ELb1ELb0EEENS1_21CollectiveEpilogueFwdINS6_IJS8_SA_S9_EEENS6_IJNS7_ILi1EEESI_SI_EEESC_SE_Li128ELb1ELb1ELb0ELb0EEENS1_19SingleTileSchedulerILb1ELb0ELb1ELi128EEEEEEEEEvNT_6ParamsE --------------------------
	.section	.nv.info._ZN7cutlass13device_kernelIN5flash19enable_sm80_to_sm89INS1_16FlashAttnFwdSm80INS1_25CollectiveMainloopFwdSm80ILi4ELi1ELb0EN4cute5tupleIJNS5_1CILi128EEENS7_ILi96EEENS7_ILi64EEEEEELi64ENS_10bfloat16_tEfNS_4arch4Sm80ELb0ELb1ELb0ELb1ELb0ELb1ELb1ELb0EEENS1_21CollectiveEpilogueFwdINS6_IJS8_SA_S9_EEENS6_IJNS7_ILi1EEESI_SI_EEESC_SE_Li128ELb1ELb1ELb0ELb0EEENS1_19SingleTileSchedulerILb1ELb0ELb1ELi128EEEEEEEEEvNT_6ParamsE,"",@"SHT_CUDA_INFO"
	.sectionflags	@""
	.align	4


	//----- nvinfo : EIATTR_CUDA_API_VERSION
	.align		4
        /*0000*/ 	.byte	0x04, 0x37
        /*0002*/ 	.short	(.L_288 - .L_287)
.L_287:
        /*0004*/ 	.word	0x00000082


	//----- nvinfo : EIATTR_KPARAM_INFO
	.align		4
.L_288:
        /*0008*/ 	.byte	0x04, 0x17
        /*000a*/ 	.short	(.L_290 - .L_289)
.L_289:
        /*000c*/ 	.word	0x00000000
        /*0010*/ 	.short	0x0000
        /*0012*/ 	.short	0x0000
        /*0014*/ 	.byte	0x00, 0xf0, 0x61, 0x10


	//----- nvinfo : EIATTR_SPARSE_MMA_MASK
	.align		4
.L_290:
        /*0018*/ 	.byte	0x03, 0x50
        /*001a*/ 	.short	0x0000


	//----- nvinfo : EIATTR_MAXREG_COUNT
	.align		4
        /*001c*/ 	.byte	0x03, 0x1b
        /*001e*/ 	.short	0x00ff


	//----- nvinfo : EIATTR_MERCURY_ISA_VERSION
	.align		4
        /*0020*/ 	.byte	0x03, 0x5f
        /*0022*/ 	.short	0x0101


	//----- nvinfo : EIATTR_VRC_CTA_INIT_COUNT
	.align		4
        /*0024*/ 	.byte	0x02, 0x4a
	.zero		1
	.zero		1


	//----- nvinfo : EIATTR_EXIT_INSTR_OFFSETS
	.align		4
        /*0028*/ 	.byte	0x04, 0x1c
        /*002a*/ 	.short	(.L_292 - .L_291)


	//   ....[0]....
.L_291:
        /*002c*/ 	.word	0x00000010


	//----- nvinfo : EIATTR_MAX_THREADS
	.align		4
.L_292:
        /*0030*/ 	.byte	0x04, 0x05
        /*0032*/ 	.short	(.L_294 - .L_293)
.L_293:
        /*0034*/ 	.word	0x00000080
        /*0038*/ 	.word	0x00000001
        /*003c*/ 	.word	0x00000001


	//----- nvinfo : EIATTR_CBANK_PARAM_SIZE
	.align		4
.L_294:
        /*0040*/ 	.byte	0x03, 0x19
        /*0042*/ 	.short	0x0418


	//----- nvinfo : EIATTR_PARAM_CBANK
	.align		4
        /*0044*/ 	.byte	0x04, 0x0a
        /*0046*/ 	.short	(.L_296 - .L_295)
	.align		4
.L_295:
        /*0048*/ 	.word	index@(.nv.constant0._ZN7cutlass13device_kernelIN5flash19enable_sm80_to_sm89INS1_16FlashAttnFwdSm80INS1_25CollectiveMainloopFwdSm80ILi4ELi1ELb0EN4cute5tupleIJNS5_1CILi128EEENS7_ILi96EEENS7_ILi64EEEEEELi64ENS_10bfloat16_tEfNS_4arch4Sm80ELb0ELb1ELb0ELb1ELb0ELb1ELb1ELb0EEENS1_21CollectiveEpilogueFwdINS6_IJS8_SA_S9_EEENS6_IJNS7_ILi1EEESI_SI_EEESC_SE_Li128ELb1ELb1ELb0ELb0EEENS1_19SingleTileSchedulerILb1ELb0ELb1ELi128EEEEEEEEEvNT_6ParamsE)
        /*004c*/ 	.short	0x0380
        /*004e*/ 	.short	0x0418


	//----- nvinfo : EIATTR_SW_WAR
	.align		4
.L_296:
        /*0050*/ 	.byte	0x04, 0x36
        /*0052*/ 	.short	(.L_298 - .L_297)
.L_297:
        /*0054*/ 	.word	0x00000008
.L_298:


//--------------------- .nv.info._ZN7cutlass13device_kernelIN5flash19enable_sm80_to_sm89INS1_16FlashAttnFwdSm80INS1_25CollectiveMainloopFwdSm80ILi4ELi1ELb0EN4cute5tupleIJNS5_1CILi128EEENS7_ILi112EEENS7_ILi64EEEEEELi64ENS_10bfloat16_tEfNS_4arch4Sm80ELb1ELb0ELb0ELb0ELb0ELb0ELb1ELb0EEENS1_21CollectiveEpilogueFwdINS6_IJS8_SA_S9_EEENS6_IJNS7_ILi1EEESI_SI_EEESC_SE_Li128ELb0ELb1ELb0ELb0EEENS1_30DynamicPersistentTileSchedulerILi128ELi128ELb0ELb1ELb0EEEEEEEEEvNT_6ParamsE --------------------------
	.section	.nv.info._ZN7cutlass13device_kernelIN5flash19enable_sm80_to_sm89INS1_16FlashAttnFwdSm80INS1_25CollectiveMainloopFwdSm80ILi4ELi1ELb0EN4cute5tupleIJNS5_1CILi128EEENS7_ILi112EEENS7_ILi64EEEEEELi64ENS_10bfloat16_tEfNS_4arch4Sm80ELb1ELb0ELb0ELb0ELb0ELb0ELb1ELb0EEENS1_21CollectiveEpilogueFwdINS6_IJS8_SA_S9_EEENS6_IJNS7_ILi1EEESI_SI_EEESC_SE_Li128ELb0ELb1ELb0ELb0EEENS1_30DynamicPersistentTileSchedulerILi128ELi128ELb0ELb1ELb0EEEEEEEEEvNT_6ParamsE,"",@"SHT_CUDA_INFO"
	.sectionflags	@""
	.align	4


	//----- nvinfo : EIATTR_CUDA_API_VERSION
	.align		4
        /*0000*/ 	.byte	0x04, 0x37
        /*0002*/ 	.short	(.L_300 - .L_299)
.L_299:
        /*0004*/ 	.word	0x00000082


	//----- nvinfo : EIATTR_KPARAM_INFO
	.align		4
.L_300:
        /*0008*/ 	.byte	0x04, 0x17
        /*000a*/ 	.short	(.L_302 - .L_301)
.L_301:
        /*000c*/ 	.word	0x00000000
        /*0010*/ 	.short	0x0000
        /*0012*/ 	.short	0x0000
        /*0014*/ 	.byte	0x00, 0xf0, 0xa1, 0x10


	//----- nvinfo : EIATTR_SPARSE_MMA_MASK
	.align		4
.L_302:
        /*0018*/ 	.byte	0x03, 0x50
        /*001a*/ 	.short	0x0000


	//----- nvinfo : EIATTR_MAXREG_COUNT
	.align		4
        /*001c*/ 	.byte	0x03, 0x1b
        /*001e*/ 	.short	0x00ff


	//----- nvinfo : EIATTR_MERCURY_ISA_VERSION
	.align		4
        /*0020*/ 	.byte	0x03, 0x5f
        /*0022*/ 	.short	0x0101


	//----- nvinfo : EIATTR_VRC_CTA_INIT_COUNT
	.align		4
        /*0024*/ 	.byte	0x02, 0x4a
	.zero		1
	.zero		1


	//----- nvinfo : EIATTR_EXIT_INSTR_OFFSETS
	.align		4
        /*0028*/ 	.byte	0x04, 0x1c
        /*002a*/ 	.short	(.L_304 - .L_303)


	//   ....[0]....
.L_303:
        /*002c*/ 	.word	0x00000010


	//----- nvinfo : EIATTR_MAX_THREADS
	.align		4
.L_304:
        /*0030*/ 	.byte	0x04, 0x05
        /*0032*/ 	.short	(.L_306 - .L_305)
.L_305:
        /*0034*/ 	.word	0x00000080
        /*0038*/ 	.word	0x00000001
        /*003c*/ 	.word	0x00000001


	//----- nvinfo : EIATTR_CBANK_PARAM_SIZE
	.align		4
.L_306:
        /*0040*/ 	.byte	0x03, 0x19
        /*0042*/ 	.short	0x0428


	//----- nvinfo : EIATTR_PARAM_CBANK
	.align		4
        /*0044*/ 	.byte	0x04, 0x0a
        /*0046*/ 	.short	(.L_308 - .L_307)
	.align		4
.L_307:
        /*0048*/ 	.word	index@(.nv.constant0._ZN7cutlass13device_kernelIN5flash19enable_sm80_to_sm89INS1_16FlashAttnFwdSm80INS1_25CollectiveMainloopFwdSm80ILi4ELi1ELb0EN4cute5tupleIJNS5_1CILi128EEENS7_ILi112EEENS7_ILi64EEEEEELi64ENS_10bfloat16_tEfNS_4arch4Sm80ELb1ELb0ELb0ELb0ELb0ELb0ELb1ELb0EEENS1_21CollectiveEpilogueFwdINS6_IJS8_SA_S9_EEENS6_IJNS7_ILi1EEESI_SI_EEESC_SE_Li128ELb0ELb1ELb0ELb0EEENS1_30DynamicPersistentTileSchedulerILi128ELi128ELb0ELb1ELb0EEEEEEEEEvNT_6ParamsE)
        /*004c*/ 	.short	0x0380
        /*004e*/ 	.short	0x0428


	//----- nvinfo : EIATTR_SW_WAR
	.align		4
.L_308:
        /*0050*/ 	.byte	0x04, 0x36
        /*0052*/ 	.short	(.L_310 - .L_309)
.L_309:
        /*0054*/ 	.word	0x00000008
.L_310:


//--------------------- .nv.info._ZN7cutlass13device_kernelIN5flash19enable_sm80_to_sm89INS1_16FlashAttnFwdSm80INS1_25CollectiveMainloopFwdSm80ILi4ELi1ELb0EN4cute5tupleIJNS5_1CILi128EEENS7_ILi112EEENS7_ILi64EEEEEELi64ENS_10bfloat16_tEfNS_4arch4Sm80ELb1ELb0ELb0ELb1ELb0ELb0ELb1ELb0EEENS1_21CollectiveEpilogueFwdINS6_IJS8_SA_S9_EEENS6_IJNS7_ILi1EEESI_SI_EEESC_SE_Li128ELb1ELb1ELb0ELb0EEENS1_19SingleTileSchedulerILb1ELb0ELb1ELi128EEEEEEEEEvNT_6ParamsE --------------------------
	.section	.nv.info._ZN7cutlass13device_kernelIN5flash19enable_sm80_to_sm89INS1_16FlashAttnFwdSm80INS1_25CollectiveMainloopFwdSm80ILi4ELi1ELb0EN4cute5tupleIJNS5_1CILi128EEENS7_ILi112EEENS7_ILi64EEEEEELi64ENS_10bfloat16_tEfNS_4arch4Sm80ELb1ELb0ELb0ELb1ELb0ELb0ELb1ELb0EEENS1_21CollectiveEpilogueFwdINS6_IJS8_SA_S9_EEENS6_IJNS7_ILi1EEESI_SI_EEESC_SE_Li128ELb1ELb1ELb0ELb0EEENS1_19SingleTileSchedulerILb1ELb0ELb1ELi128EEEEEEEEEvNT_6ParamsE,"",@"SHT_CUDA_INFO"
	.sectionflags	@""
	.align	4


	//----- nvinfo : EIATTR_CUDA_API_VERSION
	.align		4
        /*0000*/ 	.byte	0x04, 0x37
        /*0002*/ 	.short	(.L_312 - .L_311)
.L_311:
        /*0004*/ 	.word	0x00000082


	//----- nvinfo : EIATTR_KPARAM_INFO
	.align		4
.L_312:
        /*0008*/ 	.byte	0x04, 0x17
        /*000a*/ 	.short	(.L_314 - .L_313)
.L_313:
        /*000c*/ 	.word	0x00000000
        /*0010*/ 	.short	0x0000
        /*0012*/ 	.short	0x0000
        /*0014*/ 	.byte	0x00, 0xf0, 0x61, 0x10


	//----- nvinfo : EIATTR_SPARSE_MMA_MASK
	.align		4
.L_314:
        /*0018*/ 	.byte	0x03, 0x50
        /*001a*/ 	.short	0x0000


	//----- nvinfo : EIATTR_MAXREG_COUNT
	.align		4
        /*001c*/ 	.byte	0x03, 0x1b
        /*001e*/ 	.short	0x00ff


	//----- nvinfo : EIATTR_MERCURY_ISA_VERSION
	.align		4
        /*0020*/ 	.byte	0x03, 0x5f
        /*0022*/ 	.short	0x0101


	//----- nvinfo : EIATTR_VRC_CTA_INIT_COUNT
	.align		4
        /*0024*/ 	.byte	0x02, 0x4a
	.zero		1
	.zero		1


	//----- nvinfo : EIATTR_EXIT_INSTR_OFFSETS
	.align		4
        /*0028*/ 	.byte	0x04, 0x1c
        /*002a*/ 	.short	(.L_316 - .L_315)


	//   ....[0]....
.L_315:
        /*002c*/ 	.word	0x00000010


	//----- nvinfo : EIATTR_MAX_THREADS
	.align		4
.L_316:
        /*0030*/ 	.byte	0x04, 0x05
        /*0032*/ 	.short	(.L_318 - .L_317)
.L_317:
        /*0034*/ 	.word	0x00000080
        /*0038*/ 	.word	0x00000001
        /*003c*/ 	.word	0x00000001


	//----- nvinfo : EIATTR_CBANK_PARAM_SIZE
	.align		4
.L_318:
        /*0040*/ 	.byte	0x03, 0x19
        /*0042*/ 	.short	0x0418


	//----- nvinfo : EIATTR_PARAM_CBANK
	.align		4
        /*0044*/ 	.byte	0x04, 0x0a
        /*0046*/ 	.short	(.L_320 - .L_319)
	.align		4
.L_319:
        /*0048*/ 	.word	index@(.nv.constant0._ZN7cutlass13device_kernelIN5flash19enable_sm80_to_sm89INS1_16FlashAttnFwdSm80INS1_25CollectiveMainloopFwdSm80ILi4ELi1ELb0EN4cute5tupleIJNS5_1CILi128EEENS7_ILi112EEENS7_ILi64EEEEEELi64ENS_10bfloat16_tEfNS_4arch4Sm80ELb1ELb0ELb0ELb1ELb0ELb0ELb1ELb0EEENS1_21CollectiveEpilogueFwdINS6_IJS8_SA_S9_EEENS6_IJNS7_ILi1EEESI_SI_EEESC_SE_Li128ELb1ELb1ELb0ELb0EEENS1_19SingleTileSchedulerILb1ELb0ELb1ELi128EEEEEEEEEvNT_6ParamsE)
        /*004c*/ 	.short	0x0380
        /*004e*/ 	.short	0x0418


	//----- nvinfo : EIATTR_SW_WAR
	.align		4
.L_320:
        /*0050*/ 	.byte	0x04, 0x36
        /*0052*/ 	.short	(.L_322 - .L_321)
.L_321:
        /*0054*/ 	.word	0x00000008
.L_322:


//--------------------- .nv.info._ZN7cutlass13device_kernelIN5flash19enable_sm80_to_sm89INS1_16FlashAttnFwdSm80INS1_25CollectiveMainloopFwdSm80ILi4ELi1ELb0EN4cute5tupleIJNS5_1CILi128EEENS7_ILi112EEENS7_ILi64EEEEEELi64ENS_10bfloat16_tEfNS_4arch4Sm80ELb1ELb0ELb0ELb1ELb0ELb1ELb1ELb0EEENS1_21CollectiveEpilogueFwdINS6_IJS8_SA_S9_EEENS6_IJNS7_ILi1EEESI_SI_EEESC_SE_Li128ELb1ELb1ELb0ELb0EEENS1_19SingleTileSchedulerILb1ELb0ELb1ELi128EEEEEEEEEvNT_6ParamsE --------------------------
	.section	.nv.info._ZN7cutlass13device_kernelIN5flash19enable_sm80_to_sm89INS1_16FlashAttnFwdSm80INS1_25CollectiveMainloopFwdSm80ILi4ELi1ELb0EN4cute5tupleIJNS5_1CILi128EEENS7_ILi112EEENS7_ILi64EEEEEELi64ENS_10bfloat16_tEfNS_4arch4Sm80ELb1ELb0ELb0ELb1ELb0ELb1ELb1ELb0EEENS1_21CollectiveEpilogueFwdINS6_IJS8_SA_S9_EEENS6_IJNS7_ILi1EEESI_SI_EEESC_SE_Li128ELb1ELb1ELb0ELb0EEENS1_19SingleTileSchedulerILb1ELb0ELb1ELi128EEEEEEEEEvNT_6ParamsE,"",@"SHT_CUDA_INFO"
	.sectionflags	@""
	.align	4


	//----- nvinfo : EIATTR_CUDA_API_VERSION
	.align		4
        /*0000*/ 	.byte	0x04, 0x37
        /*0002*/ 	.short	(.L_324 - .L_323)
.L_323:
        /*0004*/ 	.word	0x00000082


	//----- nvinfo : EIATTR_KPARAM_INFO
	.align		4
.L_324:
        /*0008*/ 	.byte	0x04, 0x17
        /*000a*/ 	.short	(.L_326 - .L_325)
.L_325:
        /*000c*/ 	.word	0x00000000
        /*0010*/ 	.short	0x0000
        /*0012*/ 	.short	0x0000
        /*0014*/ 	.byte	0x00, 0xf0, 0x61, 0x10


	//----- nvinfo : EIATTR_SPARSE_MMA_MASK
	.align		4
.L_326:
        /*0018*/ 	.byte	0x03, 0x50
        /*001a*/ 	.short	0x0000


	//----- nvinfo : EIATTR_MAXREG_COUNT
	.align		4
        /*001c*/ 	.byte	0x03, 0x1b
        /*001e*/ 	.short	0x00ff


	//----- nvinfo : EIATTR_MERCURY_ISA_VERSION
	.align		4
        /*0020*/ 	.byte	0x03, 0x5f
        /*0022*/ 	.short	0x0101


	//----- nvinfo : EIATTR_VRC_CTA_INIT_COUNT
	.align		4
        /*0024*/ 	.byte	0x02, 0x4a
	.zero		1
	.zero		1


	//----- nvinfo : EIATTR_EXIT_INSTR_OFFSETS
	.align		4
        /*0028*/ 	.byte	0x04, 0x1c
        /*002a*/ 	.short	(.L_328 - .L_327)


	//   ....[0]....
.L_327:
        /*002c*/ 	.word	0x00000010


	//----- nvinfo : EIATTR_MAX_THREADS
	.align		4
.L_328:
        /*0030*/ 	.byte	0x04, 0x05
        /*0032*/ 	.short	(.L_330 - .L_329)
.L_329:
        /*0034*/ 	.word	0x00000080
        /*0038*/ 	.word	0x00000001
        /*003c*/ 	.word	0x00000001


	//----- nvinfo : EIATTR_CBANK_PARAM_SIZE
	.align		4
.L_330:
        /*0040*/ 	.byte	0x03, 0x19
        /*0042*/ 	.short	0x0418


	//----- nvinfo : EIATTR_PARAM_CBANK
	.align		4
        /*0044*/ 	.byte	0x04, 0x0a
        /*0046*/ 	.short	(.L_332 - .L_331)
	.align		4
.L_331:
        /*0048*/ 	.word	index@(.nv.constant0._ZN7cutlass13device_kernelIN5flash19enable_sm80_to_sm89INS1_16FlashAttnFwdSm80INS1_25CollectiveMainloopFwdSm80ILi4ELi1ELb0EN4cute5tupleIJNS5_1CILi128EEENS7_ILi112EEENS7_ILi64EEEEEELi64ENS_10bfloat16_tEfNS_4arch4Sm80ELb1ELb0ELb0ELb1ELb0ELb1ELb1ELb0EEENS1_21CollectiveEpilogueFwdINS6_IJS8_SA_S9_EEENS6_IJNS7_ILi1EEESI_SI_EEESC_SE_Li128ELb1ELb1ELb0ELb0EEENS1_19SingleTileSchedulerILb1ELb0ELb1ELi128EEEEEEEEEvNT_6ParamsE)
        /*004c*/ 	.short	0x0380
        /*004e*/ 	.short	0x0418


	//----- nvinfo : EIATTR_SW_WAR
	.align		4
.L_332:
        /*0050*/ 	.byte	0x04, 0x36
        /*0052*/ 	.short	(.L_334 - .L_333)
.L_333:
        /*0054*/ 	.word	0x00000008
.L_334:


//--------------------- .nv.callgraph             --------------------------
	.section	.nv.callgraph,"",@"SHT_CUDA_CALLGRAPH"
	.align	4
	.sectionentsize	8
	.align		4
        /*0000*/ 	.word	0x00000000
	.align		4
        /*0004*/ 	.word	0xffffffff
	.align		4
        /*0008*/ 	.word	0x00000000
	.align		4
        /*000c*/ 	.word	0xfffffffe
	.align		4
        /*0010*/ 	.word	0x00000000
	.align		4
        /*0014*/ 	.word	0xfffffffd
	.align		4
        /*0018*/ 	.word	0x00000000
	.align		4
        /*001c*/ 	.word	0xfffffffc


//--------------------- .nv.constant4             --------------------------
	.section	.nv.constant4,"a",@progbits
	.align	8
	.align		8
.nv.constant4:
        /*0000*/ 	.dword	_ZN76_INTERNAL_9d42b0b3_40_flash_fwd_hdim64_bf16_softcapall_sm80_cu_21e1f8cb_33124cuda3std3__45__cpo5beginE
	.align		8
        /*0008*/ 	.dword	_ZN76_INTERNAL_9d42b0b3_40_flash_fwd_hdim64_bf16_softcapall_sm80_cu_21e1f8cb_33124cuda3std3__45__cpo3endE
	.align		8
        /*0010*/ 	.dword	_ZN76_INTERNAL_9d42b0b3_40_flash_fwd_hdim64_bf16_softcapall_sm80_cu_21e1f8cb_33124cuda3std3__45__cpo6cbeginE
	.align		8
        /*0018*/ 	.dword	_ZN76_INTERNAL_9d42b0b3_40_flash_fwd_hdim64_bf16_softcapall_sm80_cu_21e1f8cb_33124cuda3std3__45__cpo4cendE
	.align		8
        /*0020*/ 	.dword	_ZN76_INTERNAL_9d42b0b3_40_flash_fwd_hdim64_bf16_softcapall_sm80_cu_21e1f8cb_33124cuda3std3__478_GLOBAL__N__9d42b0b3_40_flash_fwd_hdim64_bf16_softcapall_sm80_cu_21e1f8cb_33126ignoreE
	.align		8
        /*0028*/ 	.dword	_ZN76_INTERNAL_9d42b0b3_40_flash_fwd_hdim64_bf16_softcapall_sm80_cu_21e1f8cb_33124cuda3std3__419piecewise_constructE
	.align		8
        /*0030*/ 	.dword	_ZN76_INTERNAL_9d42b0b3_40_flash_fwd_hdim64_bf16_softcapall_sm80_cu_21e1f8cb_33124cuda3std3__48in_placeE
	.align		8
        /*0038*/ 	.dword	_ZN76_INTERNAL_9d42b0b3_40_flash_fwd_hdim64_bf16_softcapall_sm80_cu_21e1f8cb_33124cuda3std6ranges3__45__cpo4swapE
	.align		8
        /*0040*/ 	.dword	_ZN76_INTERNAL_9d42b0b3_40_flash_fwd_hdim64_bf16_softcapall_sm80_cu_21e1f8cb_33124cuda3std6ranges3__45__cpo9iter_moveE
	.align		8
        /*0048*/ 	.dword	_ZN76_INTERNAL_9d42b0b3_40_flash_fwd_hdim64_bf16_softcapall_sm80_cu_21e1f8cb_33124cute7productE
	.align		8
        /*0050*/ 	.dword	_ZN76_INTERNAL_9d42b0b3_40_flash_fwd_hdim64_bf16_softcapall_sm80_cu_21e1f8cb_33124cute1_E


//--------------------- .text._ZN7cutlass13device_kernelIN5flash19enable_sm80_to_sm89INS1_16FlashAttnFwdSm80INS1_25CollectiveMainloopFwdSm80ILi4ELi1ELb0EN4cute5tupleIJNS5_1CILi128EEENS7_ILi112EEENS7_ILi64EEEEEELi64ENS_10bfloat16_tEfNS_4arch4Sm80ELb0ELb0ELb1ELb0ELb0ELb0ELb1ELb0EEENS1_21CollectiveEpilogueFwdINS6_IJS8_SA_S9_EEENS6_IJNS7_ILi1EEESI_SI_EEESC_SE_Li128ELb0ELb1ELb0ELb0EEENS1_19SingleTileSchedulerILb0ELb0ELb1ELi128EEEEEEEEEvNT_6ParamsE --------------------------
	.section	.text._ZN7cutlass13device_kernelIN5flash19enable_sm80_to_sm89INS1_16FlashAttnFwdSm80INS1_25CollectiveMainloopFwdSm80ILi4ELi1ELb0EN4cute5tupleIJNS5_1CILi128EEENS7_ILi112EEENS7_ILi64EEEEEELi64ENS_10bfloat16_tEfNS_4arch4Sm80ELb0ELb0ELb1ELb0ELb0ELb0ELb1ELb0EEENS1_21CollectiveEpilogueFwdINS6_IJS8_SA_S9_EEENS6_IJNS7_ILi1EEESI_SI_EEESC_SE_Li128ELb0ELb1ELb0ELb0EEENS1_19SingleTileSchedulerILb0ELb0ELb1ELi128EEEEEEEEEvNT_6ParamsE,"ax",@progbits
	.align	128
.text._ZN7cutlass13device_kernelIN5flash19enable_sm80_to_sm89INS1_16FlashAttnFwdSm80INS1_25CollectiveMainloopFwdSm80ILi4ELi1ELb0EN4cute5tupleIJNS5_1CILi128EEENS7_ILi112EEENS7_ILi64EEEEEELi64ENS_10bfloat16_tEfNS_4arch4Sm80ELb0ELb0ELb1ELb0ELb0ELb0ELb1ELb0EEENS1_21CollectiveEpilogueFwdINS6_IJS8_SA_S9_EEENS6_IJNS7_ILi1EEESI_SI_EEESC_SE_Li128ELb0ELb1ELb0ELb0EEENS1_19SingleTileSchedulerILb0ELb0ELb1ELi128EEEEEEEEEvNT_6ParamsE:
        .type           _ZN7cutlass13device_kernelIN5flash19enable_sm80_to_sm89INS1_16FlashAttnFwdSm80INS1_25CollectiveMainloopFwdSm80ILi4ELi1ELb0EN4cute5tupleIJNS5_1CILi128EEENS7_ILi112EEENS7_ILi64EEEEEELi64ENS_10bfloat16_tEfNS_4arch4Sm80ELb0ELb0ELb1ELb0ELb0ELb0ELb1ELb0EEENS1_21CollectiveEpilogueFwdINS6_IJS8_SA_S9_EEENS6_IJNS7_ILi1EEESI_SI_EEESC_SE_Li128ELb0ELb1ELb0ELb0EEENS1_19SingleTileSchedulerILb0ELb0ELb1ELi128EEEEEEEEEvNT_6ParamsE,@function
        .size           _ZN7cutlass13device_kernelIN5flash19enable_sm80_to_sm89INS1_16FlashAttnFwdSm80INS1_25CollectiveMainloopFwdSm80ILi4ELi1ELb0EN4cute5tupleIJNS5_1CILi128EEENS7_ILi112EEENS7_ILi64EEEEEELi64ENS_10bfloat16_tEfNS_4arch4Sm80ELb0ELb0ELb1ELb0ELb0ELb0ELb1ELb0EEENS1_21CollectiveEpilogueFwdINS6_IJS8_SA_S9_EEENS6_IJNS7_ILi1EEESI_SI_EEESC_SE_Li128ELb0ELb1ELb0ELb0EEENS1_19SingleTileSchedulerILb0ELb0ELb1ELi128EEEEEEEEEvNT_6ParamsE,(.L_x_18 - _ZN7cutlass13device_kernelIN5flash19enable_sm80_to_sm89INS1_16FlashAttnFwdSm80INS1_25CollectiveMainloopFwdSm80ILi4ELi1ELb0EN4cute5tupleIJNS5_1CILi128EEENS7_ILi112EEENS7_ILi64EEEEEELi64ENS_10bfloat16_tEfNS_4arch4Sm80ELb0ELb0ELb1ELb0ELb0ELb0ELb1ELb0EEENS1_21CollectiveEpilogueFwdINS6_IJS8_SA_S9_EEENS6_IJNS7_ILi1EEESI_SI_EEESC_SE_Li128ELb0ELb1ELb0ELb0EEENS1_19SingleTileSchedulerILb0ELb0ELb1ELi128EEEEEEEEEvNT_6ParamsE)
        .other          _ZN7cutlass13device_kernelIN5flash19enable_sm80_to_sm89INS1_16FlashAttnFwdSm80INS1_25CollectiveMainloopFwdSm80ILi4ELi1ELb0EN4cute5tupleIJNS5_1CILi128EEENS7_ILi112EEENS7_ILi64EEEEEELi64ENS_10bfloat16_tEfNS_4arch4Sm80ELb0ELb0ELb1ELb0ELb0ELb0ELb1ELb0EEENS1_21CollectiveEpilogueFwdINS6_IJS8_SA_S9_EEENS6_IJNS7_ILi1EEESI_SI_EEESC_SE_Li128ELb0ELb1ELb0ELb0EEENS1_19SingleTileSchedulerILb0ELb0ELb1ELi128EEEEEEEEEvNT_6ParamsE,@"STO_CUDA_ENTRY STV_DEFAULT"
_ZN7cutlass13device_kernelIN5flash19enable_sm80_to_sm89INS1_16FlashAttnFwdSm80INS1_25CollectiveMainloopFwdSm80ILi4ELi1ELb0EN4cute5tupleIJNS5_1CILi128EEENS7_ILi112EEENS7_ILi64EEEEEELi64ENS_10bfloat16_tEfNS_4arch4Sm80ELb0ELb0ELb1ELb0ELb0ELb0ELb1ELb0EEENS1_21CollectiveEpilogueFwdINS6_IJS8_SA_S9_EEENS6_IJNS7_ILi1EEESI_SI_EEESC_SE_Li128ELb0ELb1ELb0ELb0EEENS1_19SingleTileSchedulerILb0ELb0ELb1ELi128EEEEEEEEEvNT_6ParamsE:
[----:B------:R-:W-:Y:S01]  /*0000*/  LDC R1, c[0x0][0x37c] ;  /* 0x0000df00ff017b82 */ /* 0x000fe20000000800 */
[----:B------:R-:W-:Y:S05]  /*0010*/  EXIT ;  /* 0x000000000000794d */ /* 0x000fea0003800000 */
.L_x_0:
[----:B------:R-:W-:-:S00]  /*0020*/  BRA `(.L_x_0) ;  /* 0xfffffffc00fc7947 */ /* 0x000fc0000383ffff */
[----:B------:R-:W-:-:S00]  /*0030*/  NOP ;  /* 0x0000000000007918 */ /* 0x000fc00000000000 */
        /* <DEDUP_REMOVED lines=12> */
.L_x_18:


//--------------------- .text._ZN7cutlass13device_kernelIN5flash19enable_sm80_to_sm89INS1_16FlashAttnFwdSm80INS1_25CollectiveMainloopFwdSm80ILi4ELi1ELb0EN4cute5tupleIJNS5_1CILi128EEENS7_ILi112EEENS7_ILi64EEEEEELi64ENS_10bfloat16_tEfNS_4arch4Sm80ELb0ELb0ELb1ELb1ELb0ELb0ELb1ELb0EEENS1_21CollectiveEpilogueFwdINS6_IJS8_SA_S9_EEENS6_IJNS7_ILi1EEESI_SI_EEESC_SE_Li128ELb1ELb1ELb0ELb0EEENS1_19SingleTileSchedulerILb1ELb0ELb1ELi128EEEEEEEEEvNT_6ParamsE --------------------------
	.section	.text._ZN7cutlass13device_kernelIN5flash19enable_sm80_to_sm89INS1_16FlashAttnFwdSm80INS1_25CollectiveMainloopFwdSm80ILi4ELi1ELb0EN4cute5tupleIJNS5_1CILi128EEENS7_ILi112EEENS7_ILi64EEEEEELi64ENS_10bfloat16_tEfNS_4arch4Sm80ELb0ELb0ELb1ELb1ELb0ELb0ELb1ELb0EEENS1_21CollectiveEpilogueFwdINS6_IJS8_SA_S9_EEENS6_IJNS7_ILi1EEESI_SI_EEESC_SE_Li128ELb1ELb1ELb0ELb0EEENS1_19SingleTileSchedulerILb1ELb0ELb1ELi128EEEEEEEEEvNT_6ParamsE,"ax",@progbits
	.align	128
.text._ZN7cutlass13device_kernelIN5flash19enable_sm80_to_sm89INS1_16FlashAttnFwdSm80INS1_25CollectiveMainloopFwdSm80ILi4ELi1ELb0EN4cute5tupleIJNS5_1CILi128EEENS7_ILi112EEENS7_ILi64EEEEEELi64ENS_10bfloat16_tEfNS_4arch4Sm80ELb0ELb0ELb1ELb1ELb0ELb0ELb1ELb0EEENS1_21CollectiveEpilogueFwdINS6_IJS8_SA_S9_EEENS6_IJNS7_ILi1EEESI_SI_EEESC_SE_Li128ELb1ELb1ELb0ELb0EEENS1_19SingleTileSchedulerILb1ELb0ELb1ELi128EEEEEEEEEvNT_6ParamsE:
        .type           _ZN7cutlass13device_kernelIN5flash19enable_sm80_to_sm89INS1_16FlashAttnFwdSm80INS1_25CollectiveMainloopFwdSm80ILi4ELi1ELb0EN4cute5tupleIJNS5_1CILi128EEENS7_ILi112EEENS7_ILi64EEEEEELi64ENS_10bfloat16_tEfNS_4arch4Sm80ELb0ELb0ELb1ELb1ELb0ELb0ELb1ELb0EEENS1_21CollectiveEpilogueFwdINS6_IJS8_SA_S9_EEENS6_IJNS7_ILi1EEESI_SI_EEESC_SE_Li128ELb1ELb1ELb0ELb0EEENS1_19SingleTileSchedulerILb1ELb0ELb1ELi128EEEEEEEEEvNT_6ParamsE,@function
        .size           _ZN7cutlass13device_kernelIN5flash19enable_sm80_to_sm89INS1_16FlashAttnFwdSm80INS1_25CollectiveMainloopFwdSm80ILi4ELi1ELb0EN4cute5tupleIJNS5_1CILi128EEENS7_ILi112EEENS7_ILi64EEEEEELi64ENS_10bfloat16_tEfNS_4arch4Sm80ELb0ELb0ELb1ELb1ELb0ELb0ELb1ELb0EEENS1_21CollectiveEpilogueFwdINS6_IJS8_SA_S9_EEENS6_IJNS7_ILi1EEESI_SI_EEESC_SE_Li128ELb1ELb1ELb0ELb0EEENS1_19SingleTileSchedulerILb1ELb0ELb1ELi128EEEEEEEEEvNT_6ParamsE,(.L_x_19 - _ZN7cutlass13device_kernelIN5flash19enable_sm80_to_sm89INS1_16FlashAttnFwdSm80INS1_25CollectiveMainloopFwdSm80ILi4ELi1ELb0EN4cute5tupleIJNS5_1CILi128EEENS7_ILi112EEENS7_ILi64EEEEEELi64ENS_10bfloat16_tEfNS_4arch4Sm80ELb0ELb0ELb1ELb1ELb0ELb0ELb1ELb0EEENS1_21CollectiveEpilogueFwdINS6_IJS8_SA_S9_EEENS6_IJNS7_ILi1EEESI_SI_EEESC_SE_Li128ELb1ELb1ELb0ELb0EEENS1_19SingleTileSchedulerILb1ELb0ELb1ELi128EEEEEEEEEvNT_6ParamsE)
        .other          _ZN7cutlass13device_kernelIN5flash19enable_sm80_to_sm89INS1_16FlashAttnFwdSm80INS1_25CollectiveMainloopFwdSm80ILi4ELi1ELb0EN4cute5tupleIJNS5_1CILi128EEENS7_ILi112EEENS7_ILi64EEEEEELi64ENS_10bfloat16_tEfNS_4arch4Sm80ELb0ELb0ELb1ELb1ELb0ELb0ELb1ELb0EEENS1_21CollectiveEpilogueFwdINS6_IJS8_SA_S9_EEENS6_IJNS7_ILi1EEESI_SI_EEESC_SE_Li128ELb1ELb1ELb0ELb0EEENS1_19SingleTileSchedulerILb1ELb0ELb1ELi128EEEEEEEEEvNT_6ParamsE,@"STO_CUDA_ENTRY STV_DEFAULT"
_ZN7cutlass13device_kernelIN5flash19enable_sm80_to_sm89INS1_16FlashAttnFwdSm80INS1_25CollectiveMainloopFwdSm80ILi4ELi1ELb0EN4cute5tupleIJNS5_1CILi128EEENS7_ILi112EEENS7_ILi64EEEEEELi64ENS_10bfloat16_tEfNS_4arch4Sm80ELb0ELb0ELb1ELb1ELb0ELb0ELb1ELb0EEENS1_21CollectiveEpilogueFwdINS6_IJS8_SA_S9_EEENS6_IJNS7_ILi1EEESI_SI_EEESC_SE_Li128ELb1ELb1ELb0ELb0EEENS1_19SingleTileSchedulerILb1ELb0ELb1ELi128EEEEEEEEEvNT_6ParamsE:
[----:B------:R-:W-:Y:S01]  /*0000*/  LDC R1, c[0x0][0x37c] ;  /* 0x0000df00ff017b82 */ /* 0x000fe20000000800 */
[----:B------:R-:W-:Y:S05]  /*0010*/  EXIT ;  /* 0x000000000000794d */ /* 0x000fea0003800000 */
.L_x_1:
        /* <DEDUP_REMOVED lines=14> */
.L_x_19:


//--------------------- .text._ZN7cutlass13device_kernelIN5flash19enable_sm80_to_sm89INS1_16FlashAttnFwdSm80INS1_25CollectiveMainloopFwdSm80ILi4ELi1ELb0EN4cute5tupleIJNS5_1CILi128EEENS7_ILi112EEENS7_ILi64EEEEEELi64ENS_10bfloat16_tEfNS_4arch4Sm80ELb0ELb0ELb1ELb1ELb0ELb1ELb1ELb0EEENS1_21CollectiveEpilogueFwdINS6_IJS8_SA_S9_EEENS6_IJNS7_ILi1EEESI_SI_EEESC_SE_Li128ELb1ELb1ELb0ELb0EEENS1_19SingleTileSchedulerILb1ELb0ELb1ELi128EEEEEEEEEvNT_6ParamsE --------------------------
	.section	.text._ZN7cutlass13device_kernelIN5flash19enable_sm80_to_sm89INS1_16FlashAttnFwdSm80INS1_25CollectiveMainloopFwdSm80ILi4ELi1ELb0EN4cute5tupleIJNS5_1CILi128EEENS7_ILi112EEENS7_ILi64EEEEEELi64ENS_10bfloat16_tEfNS_4arch4Sm80ELb0ELb0ELb1ELb1ELb0ELb1ELb1ELb0EEENS1_21CollectiveEpilogueFwdINS6_IJS8_SA_S9_EEENS6_IJNS7_ILi1EEESI_SI_EEESC_SE_Li128ELb1ELb1ELb0ELb0EEENS1_19SingleTileSchedulerILb1ELb0ELb1ELi128EEEEEEEEEvNT_6ParamsE,"ax",@progbits
	.align	128
.text._ZN7cutlass13device_kernelIN5flash19enable_sm80_to_sm89INS1_16FlashAttnFwdSm80INS1_25CollectiveMainloopFwdSm80ILi4ELi1ELb0EN4cute5tupleIJNS5_1CILi128EEENS7_ILi112EEENS7_ILi64EEEEEELi64ENS_10bfloat16_tEfNS_4arch4Sm80ELb0ELb0ELb1ELb1ELb0ELb1ELb1ELb0EEENS1_21CollectiveEpilogueFwdINS6_IJS8_SA_S9_EEENS6_IJNS7_ILi1EEESI_SI_EEESC_SE_Li128ELb1ELb1ELb0ELb0EEENS1_19SingleTileSchedulerILb1ELb0ELb1ELi128EEEEEEEEEvNT_6ParamsE:
        .type           _ZN7cutlass13device_kernelIN5flash19enable_sm80_to_sm89INS1_16FlashAttnFwdSm80INS1_25CollectiveMainloopFwdSm80ILi4ELi1ELb0EN4cute5tupleIJNS5_1CILi128EEENS7_ILi112EEENS7_ILi64EEEEEELi64ENS_10bfloat16_tEfNS_4arch4Sm80ELb0ELb0ELb1ELb1ELb0ELb1ELb1ELb0EEENS1_21CollectiveEpilogueFwdINS6_IJS8_SA_S9_EEENS6_IJNS7_ILi1EEESI_SI_EEESC_SE_Li128ELb1ELb1ELb0ELb0EEENS1_19SingleTileSchedulerILb1ELb0ELb1ELi128EEEEEEEEEvNT_6ParamsE,@function
        .size           _ZN7cutlass13device_kernelIN5flash19enable_sm80_to_sm89INS1_16FlashAttnFwdSm80INS1_25CollectiveMainloopFwdSm80ILi4ELi1ELb0EN4cute5tupleIJNS5_1CILi128EEENS7_ILi112EEENS7_ILi64EEEEEELi64ENS_10bfloat16_tEfNS_4arch4Sm80ELb0ELb0ELb1ELb1ELb0ELb1ELb1ELb0EEENS1_21CollectiveEpilogueFwdINS6_IJS8_SA_S9_EEENS6_IJNS7_ILi1EEESI_SI_EEESC_SE_Li128ELb1ELb1ELb0ELb0EEENS1_19SingleTileSchedulerILb1ELb0ELb1ELi128EEEEEEEEEvNT_6ParamsE,(.L_x_20 - _ZN7cutlass13device_kernelIN5flash19enable_sm80_to_sm89INS1_16FlashAttnFwdSm80INS1_25CollectiveMainloopFwdSm80ILi4ELi1ELb0EN4cute5tupleIJNS5_1CILi128EEENS7_ILi112EEENS7_ILi64EEEEEELi64ENS_10bfloat16_tEfNS_4arch4Sm80ELb0ELb0ELb1ELb1ELb0ELb1ELb1ELb0EEENS1_21CollectiveEpilogueFwdINS6_IJS8_SA_S9_EEENS6_IJNS7_ILi1EEESI_SI_EEESC_SE_Li128ELb1ELb1ELb0ELb0EEENS1_19SingleTileSchedulerILb1ELb0ELb1ELi128EEEEEEEEEvNT_6ParamsE)
        .other          _ZN7cutlass13device_kernelIN5flash19enable_sm80_to_sm89INS1_16FlashAttnFwdSm80INS1_25CollectiveMainloopFwdSm80ILi4ELi1ELb0EN4cute5tupleIJNS5_1CILi128EEENS7_ILi112EEENS7_ILi64EEEEEELi64ENS_10bfloat16_tEfNS_4arch4Sm80ELb0ELb0ELb1ELb1ELb0ELb1ELb1ELb0EEENS1_21CollectiveEpilogueFwdINS6_IJS8_SA_S9_EEENS6_IJNS7_ILi1EEESI_SI_EEESC_SE_Li128ELb1ELb1ELb0ELb0EEENS1_19SingleTileSchedulerILb1ELb0ELb1ELi128EEEEEEEEEvNT_6ParamsE,@"STO_CUDA_ENTRY STV_DEFAULT"
_ZN7cutlass13device_kernelIN5flash19enable_sm80_to_sm89INS1_16FlashAttnFwdSm80INS1_25CollectiveMainloopFwdSm80ILi4ELi1ELb0EN4cute5tupleIJNS5_1CILi128EEENS7_ILi112EEENS7_ILi64EEEEEELi64ENS_10bfloat16_tEfNS_4arch4Sm80ELb0ELb0ELb1ELb1ELb0ELb1ELb1ELb0EEENS1_21CollectiveEpilogueFwdINS6_IJS8_SA_S9_EEENS6_IJNS7_ILi1EEESI_SI_EEESC_SE_Li128ELb1ELb1ELb0ELb0EEENS1_19SingleTileSchedulerILb1ELb0ELb1ELi128EEEEEEEEEvNT_6ParamsE:
[----:B------:R-:W-:Y:S01]  /*0000*/  LDC R1, c[0x0][0x37c] ;  /* 0x0000df00ff017b82 */ /* 0x000fe20000000800 */
[----:B------:R-:W-:Y:S05]  /*0010*/  EXIT ;  /* 0x000000000000794d */ /* 0x000fea0003800000 */
.L_x_2:
        /* <DEDUP_REMOVED lines=14> */
.L_x_20:


//--------------------- .text._ZN7cutlass13device_kernelIN5flash19enable_sm80_to_sm89INS1_16FlashAttnFwdSm80INS1_25CollectiveMainloopFwdSm80ILi4ELi1ELb0EN4cute5tupleIJNS5_1CILi128EEENS7_ILi96EEENS7_ILi64EEEEEELi64ENS_10bfloat16_tEfNS_4arch4Sm80ELb0ELb1ELb1ELb0ELb0ELb0ELb1ELb0EEENS1_21CollectiveEpilogueFwdINS6_IJS8_SA_S9_EEENS6_IJNS7_ILi1EEESI_SI_EEESC_SE_Li128ELb0ELb1ELb0ELb0EEENS1_19SingleTileSchedulerILb0ELb0ELb1ELi128EEEEEEEEEvNT_6ParamsE --------------------------
	.section	.text._ZN7cutlass13device_kernelIN5flash19enable_sm80_to_sm89INS1_16FlashAttnFwdSm80INS1_25CollectiveMainloopFwdSm80ILi4ELi1ELb0EN4cute5tupleIJNS5_1CILi128EEENS7_ILi96EEENS7_ILi64EEEEEELi64ENS_10bfloat16_tEfNS_4arch4Sm80ELb0ELb1ELb1ELb0ELb0ELb0ELb1ELb0EEENS1_21CollectiveEpilogueFwdINS6_IJS8_SA_S9_EEENS6_IJNS7_ILi1EEESI_SI_EEESC_SE_Li128ELb0ELb1ELb0ELb0EEENS1_19SingleTileSchedulerILb0ELb0ELb1ELi128EEEEEEEEEvNT_6ParamsE,"ax",@progbits
	.align	128
.text._ZN7cutlass13device_kernelIN5flash19enable_sm80_to_sm89INS1_16FlashAttnFwdSm80INS1_25CollectiveMainloopFwdSm80ILi4ELi1ELb0EN4cute5tupleIJNS5_1CILi128EEENS7_ILi96EEENS7_ILi64EEEEEELi64ENS_10bfloat16_tEfNS_4arch4Sm80ELb0ELb1ELb1ELb0ELb0ELb0ELb1ELb0EEENS1_21CollectiveEpilogueFwdINS6_IJS8_SA_S9_EEENS6_IJNS7_ILi1EEESI_SI_EEESC_SE_Li128ELb0ELb1ELb0ELb0EEENS1_19SingleTileSchedulerILb0ELb0ELb1ELi128EEEEEEEEEvNT_6ParamsE:
        .type           _ZN7cutlass13device_kernelIN5flash19enable_sm80_to_sm89INS1_16FlashAttnFwdSm80INS1_25CollectiveMainloopFwdSm80ILi4ELi1ELb0EN4cute5tupleIJNS5_1CILi128EEENS7_ILi96EEENS7_ILi64EEEEEELi64ENS_10bfloat16_tEfNS_4arch4Sm80ELb0ELb1ELb1ELb0ELb0ELb0ELb1ELb0EEENS1_21CollectiveEpilogueFwdINS6_IJS8_SA_S9_EEENS6_IJNS7_ILi1EEESI_SI_EEESC_SE_Li128ELb0ELb1ELb0ELb0EEENS1_19SingleTileSchedulerILb0ELb0ELb1ELi128EEEEEEEEEvNT_6ParamsE,@function
        .size           _ZN7cutlass13device_kernelIN5flash19enable_sm80_to_sm89INS1_16FlashAttnFwdSm80INS1_25CollectiveMainloopFwdSm80ILi4ELi1ELb0EN4cute5tupleIJNS5_1CILi128EEENS7_ILi96EEENS7_ILi64EEEEEELi64ENS_10bfloat16_tEfNS_4arch4Sm80ELb0ELb1ELb1ELb0ELb0ELb0ELb1ELb0EEENS1_21CollectiveEpilogueFwdINS6_IJS8_SA_S9_EEENS6_IJNS7_ILi1EEESI_SI_EEESC_SE_Li128ELb0ELb1ELb0ELb0EEENS1_19SingleTileSchedulerILb0ELb0ELb1ELi128EEEEEEEEEvNT_6ParamsE,(.L_x_21 - _ZN7cutlass13device_kernelIN5flash19enable_sm80_to_sm89INS1_16FlashAttnFwdSm80INS1_25CollectiveMainloopFwdSm80ILi4ELi1ELb0EN4cute5tupleIJNS5_1CILi128EEENS7_ILi96EEENS7_ILi64EEEEEELi64ENS_10bfloat16_tEfNS_4arch4Sm80ELb0ELb1ELb1ELb0ELb0ELb0ELb1ELb0EEENS1_21CollectiveEpilogueFwdINS6_IJS8_SA_S9_EEENS6_IJNS7_ILi1EEESI_SI_EEESC_SE_Li128ELb0ELb1ELb0ELb0EEENS1_19SingleTileSchedulerILb0ELb0ELb1ELi128EEEEEEEEEvNT_6ParamsE)
        .other          _ZN7cutlass13device_kernelIN5flash19enable_sm80_to_sm89INS1_16FlashAttnFwdSm80INS1_25CollectiveMainloopFwdSm80ILi4ELi1ELb0EN4cute5tupleIJNS5_1CILi128EEENS7_ILi96EEENS7_ILi64EEEEEELi64ENS_10bfloat16_tEfNS_4arch4Sm80ELb0ELb1ELb1ELb0ELb0ELb0ELb1ELb0EEENS1_21CollectiveEpilogueFwdINS6_IJS8_SA_S9_EEENS6_IJNS7_ILi1EEESI_SI_EEESC_SE_Li128ELb0ELb1ELb0ELb0EEENS1_19SingleTileSchedulerILb0ELb0ELb1ELi128EEEEEEEEEvNT_6ParamsE,@"STO_CUDA_ENTRY STV_DEFAULT"
_ZN7cutlass13device_kernelIN5flash19enable_sm80_to_sm89INS1_16FlashAttnFwdSm80INS1_25CollectiveMainloopFwdSm80ILi4ELi1ELb0EN4cute5tupleIJNS5_1CILi128EEENS7_ILi96EEENS7_ILi64EEEEEELi64ENS_10bfloat16_tEfNS_4arch4Sm80ELb0ELb1ELb1ELb0ELb0ELb0ELb1ELb0EEENS1_21CollectiveEpilogueFwdINS6_IJS8_SA_S9_EEENS6_IJNS7_ILi1EEESI_SI_EEESC_SE_Li128ELb0ELb1ELb0ELb0EEENS1_19SingleTileSchedulerILb0ELb0ELb1ELi128EEEEEEEEEvNT_6ParamsE:
[----:B------:R-:W-:Y:S01]  /*0000*/  LDC R1, c[0x0][0x37c] ;  /* 0x0000df00ff017b82 */ /* 0x000fe20000000800 */
[----:B------:R-:W-:Y:S05]  /*0010*/  EXIT ;  /* 0x000000000000794d */ /* 0x000fea0003800000 */
.L_x_3:
        /* <DEDUP_REMOVED lines=14> */
.L_x_21:


//--------------------- .text._ZN7cutlass13device_kernelIN5flash19enable_sm80_to_sm89INS1_16FlashAttnFwdSm80INS1_25CollectiveMainloopFwdSm80ILi4ELi1ELb0EN4cute5tupleIJNS5_1CILi128EEENS7_ILi96EEENS7_ILi64EEEEEELi64ENS_10bfloat16_tEfNS_4arch4Sm80ELb0ELb1ELb1ELb1ELb0ELb0ELb1ELb0EEENS1_21CollectiveEpilogueFwdINS6_IJS8_SA_S9_EEENS6_IJNS7_ILi1EEESI_SI_EEESC_SE_Li128ELb1ELb1ELb0ELb0EEENS1_19SingleTileSchedulerILb1ELb0ELb1ELi128EEEEEEEEEvNT_6ParamsE --------------------------
	.section	.text._ZN7cutlass13device_kernelIN5flash19enable_sm80_to_sm89INS1_16FlashAttnFwdSm80INS1_25CollectiveMainloopFwdSm80ILi4ELi1ELb0EN4cute5tupleIJNS5_1CILi128EEENS7_ILi96EEENS7_ILi64EEEEEELi64ENS_10bfloat16_tEfNS_4arch4Sm80ELb0ELb1ELb1ELb1ELb0ELb0ELb1ELb0EEENS1_21CollectiveEpilogueFwdINS6_IJS8_SA_S9_EEENS6_IJNS7_ILi1EEESI_SI_EEESC_SE_Li128ELb1ELb1ELb0ELb0EEENS1_19SingleTileSchedulerILb1ELb0ELb1ELi128EEEEEEEEEvNT_6ParamsE,"ax",@progbits
	.align	128
.text._ZN7cutlass13device_kernelIN5flash19enable_sm80_to_sm89INS1_16FlashAttnFwdSm80INS1_25CollectiveMainloopFwdSm80ILi4ELi1ELb0EN4cute5tupleIJNS5_1CILi128EEENS7_ILi96EEENS7_ILi64EEEEEELi64ENS_10bfloat16_tEfNS_4arch4Sm80ELb0ELb1ELb1ELb1ELb0ELb0ELb1ELb0EEENS1_21CollectiveEpilogueFwdINS6_IJS8_SA_S9_EEENS6_IJNS7_ILi1EEESI_SI_EEESC_SE_Li128ELb1ELb1ELb0ELb0EEENS1_19SingleTileSchedulerILb1ELb0ELb1ELi128EEEEEEEEEvNT_6ParamsE:
        .type           _ZN7cutlass13device_kernelIN5flash19enable_sm80_to_sm89INS1_16FlashAttnFwdSm80INS1_25CollectiveMainloopFwdSm80ILi4ELi1ELb0EN4cute5tupleIJNS5_1CILi128EEENS7_ILi96EEENS7_ILi64EEEEEELi64ENS_10bfloat16_tEfNS_4arch4Sm80ELb0ELb1ELb1ELb1ELb0ELb0ELb1ELb0EEENS1_21CollectiveEpilogueFwdINS6_IJS8_SA_S9_EEENS6_IJNS7_ILi1EEESI_SI_EEESC_SE_Li128ELb1ELb1ELb0ELb0EEENS1_19SingleTileSchedulerILb1ELb0ELb1ELi128EEEEEEEEEvNT_6ParamsE,@function
        .size           _ZN7cutlass13device_kernelIN5flash19enable_sm80_to_sm89INS1_16FlashAttnFwdSm80INS1_25CollectiveMainloopFwdSm80ILi4ELi1ELb0EN4cute5tupleIJNS5_1CILi128EEENS7_ILi96EEENS7_ILi64EEEEEELi64ENS_10bfloat16_tEfNS_4arch4Sm80ELb0ELb1ELb1ELb1ELb0ELb0ELb1ELb0EEENS1_21CollectiveEpilogueFwdINS6_IJS8_SA_S9_EEENS6_IJNS7_ILi1EEESI_SI_EEESC_SE_Li128ELb1ELb1ELb0ELb0EEENS1_19SingleTileSchedulerILb1ELb0ELb1ELi128EEEEEEEEEvNT_6ParamsE,(.L_x_22 - _ZN7cutlass13device_kernelIN5flash19enable_sm80_to_sm89INS1_16FlashAttnFwdSm80INS1_25CollectiveMainloopFwdSm80ILi4ELi1ELb0EN4cute5tupleIJNS5_1CILi128EEENS7_ILi96EEENS7_ILi64EEEEEELi64ENS_10bfloat16_tEfNS_4arch4Sm80ELb0ELb1ELb1ELb1ELb0ELb0ELb1ELb0EEENS1_21CollectiveEpilogueFwdINS6_IJS8_SA_S9_EEENS6_IJNS7_ILi1EEESI_SI_EEESC_SE_Li128ELb1ELb1ELb0ELb0EEENS1_19SingleTileSchedulerILb1ELb0ELb1ELi128EEEEEEEEEvNT_6ParamsE)
        .other          _ZN7cutlass13device_kernelIN5flash19enable_sm80_to_sm89INS1_16FlashAttnFwdSm80INS1_25CollectiveMainloopFwdSm80ILi4ELi1ELb0EN4cute5tupleIJNS5_1CILi128EEENS7_ILi96EEENS7_ILi64EEEEEELi64ENS_10bfloat16_tEfNS_4arch4Sm80ELb0ELb1ELb1ELb1ELb0ELb0ELb1ELb0EEENS1_21CollectiveEpilogueFwdINS6_IJS8_SA_S9_EEENS6_IJNS7_ILi1EEESI_SI_EEESC_SE_Li128ELb1ELb1ELb0ELb0EEENS1_19SingleTileSchedulerILb1ELb0ELb1ELi128EEEEEEEEEvNT_6ParamsE,@"STO_CUDA_ENTRY STV_DEFAULT"
_ZN7cutlass13device_kernelIN5flash19enable_sm80_to_sm89INS1_16FlashAttnFwdSm80INS1_25CollectiveMainloopFwdSm80ILi4ELi1ELb0EN4cute5tupleIJNS5_1CILi128EEENS7_ILi96EEENS7_ILi64EEEEEELi64ENS_10bfloat16_tEfNS_4arch4Sm80ELb0ELb1ELb1ELb1ELb0ELb0ELb1ELb0EEENS1_21CollectiveEpilogueFwdINS6_IJS8_SA_S9_EEENS6_IJNS7_ILi1EEESI_SI_EEESC_SE_Li128ELb1ELb1ELb0ELb0EEENS1_19SingleTileSchedulerILb1ELb0ELb1ELi128EEEEEEEEEvNT_6ParamsE:
[----:B------:R-:W-:Y:S01]  /*0000*/  LDC R1, c[0x0][0x37c] ;  /* 0x0000df00ff017b82 */ /* 0x000fe20000000800 */
[----:B------:R-:W-:Y:S05]  /*0010*/  EXIT ;  /* 0x000000000000794d */ /* 0x000fea0003800000 */
.L_x_4:
        /* <DEDUP_REMOVED lines=14> */
.L_x_22:


//--------------------- .text._ZN7cutlass13device_kernelIN5flash19enable_sm80_to_sm89INS1_16FlashAttnFwdSm80INS1_25CollectiveMainloopFwdSm80ILi4ELi1ELb0EN4cute5tupleIJNS5_1CILi128EEENS7_ILi96EEENS7_ILi64EEEEEELi64ENS_10bfloat16_tEfNS_4arch4Sm80ELb0ELb1ELb1ELb1ELb0ELb1ELb1ELb0EEENS1_21CollectiveEpilogueFwdINS6_IJS8_SA_S9_EEENS6_IJNS7_ILi1EEESI_SI_EEESC_SE_Li128ELb1ELb1ELb0ELb0EEENS1_19SingleTileSchedulerILb1ELb0ELb1ELi128EEEEEEEEEvNT_6ParamsE --------------------------
	.section	.text._ZN7cutlass13device_kernelIN5flash19enable_sm80_to_sm89INS1_16FlashAttnFwdSm80INS1_25CollectiveMainloopFwdSm80ILi4ELi1ELb0EN4cute5tupleIJNS5_1CILi128EEENS7_ILi96EEENS7_ILi64EEEEEELi64ENS_10bfloat16_tEfNS_4arch4Sm80ELb0ELb1ELb1ELb1ELb0ELb1ELb1ELb0EEENS1_21CollectiveEpilogueFwdINS6_IJS8_SA_S9_EEENS6_IJNS7_ILi1EEESI_SI_EEESC_SE_Li128ELb1ELb1ELb0ELb0EEENS1_19SingleTileSchedulerILb1ELb0ELb1ELi128EEEEEEEEEvNT_6ParamsE,"ax",@progbits
	.align	128
.text._ZN7cutlass13device_kernelIN5flash19enable_sm80_to_sm89INS1_16FlashAttnFwdSm80INS1_25CollectiveMainloopFwdSm80ILi4ELi1ELb0EN4cute5tupleIJNS5_1CILi128EEENS7_ILi96EEENS7_ILi64EEEEEELi64ENS_10bfloat16_tEfNS_4arch4Sm80ELb0ELb1ELb1ELb1ELb0ELb1ELb1ELb0EEENS1_21CollectiveEpilogueFwdINS6_IJS8_SA_S9_EEENS6_IJNS7_ILi1EEESI_SI_EEESC_SE_Li128ELb1ELb1ELb0ELb0EEENS1_19SingleTileSchedulerILb1ELb0ELb1ELi128EEEEEEEEEvNT_6ParamsE:
        .type           _ZN7cutlass13device_kernelIN5flash19enable_sm80_to_sm89INS1_16FlashAttnFwdSm80INS1_25CollectiveMainloopFwdSm80ILi4ELi1ELb0EN4cute5tupleIJNS5_1CILi128EEENS7_ILi96EEENS7_ILi64EEEEEELi64ENS_10bfloat16_tEfNS_4arch4Sm80ELb0ELb1ELb1ELb1ELb0ELb1ELb1ELb0EEENS1_21CollectiveEpilogueFwdINS6_IJS8_SA_S9_EEENS6_IJNS7_ILi1EEESI_SI_EEESC_SE_Li128ELb1ELb1ELb0ELb0EEENS1_19SingleTileSchedulerILb1ELb0ELb1ELi128EEEEEEEEEvNT_6ParamsE,@function
        .size           _ZN7cutlass13device_kernelIN5flash19enable_sm80_to_sm89INS1_16FlashAttnFwdSm80INS1_25CollectiveMainloopFwdSm80ILi4ELi1ELb0EN4cute5tupleIJNS5_1CILi128EEENS7_ILi96EEENS7_ILi64EEEEEELi64ENS_10bfloat16_tEfNS_4arch4Sm80ELb0ELb1ELb1ELb1ELb0ELb1ELb1ELb0EEENS1_21CollectiveEpilogueFwdINS6_IJS8_SA_S9_EEENS6_IJNS7_ILi1EEESI_SI_EEESC_SE_Li128ELb1ELb1ELb0ELb0EEENS1_19SingleTileSchedulerILb1ELb0ELb1ELi128EEEEEEEEEvNT_6ParamsE,(.L_x_23 - _ZN7cutlass13device_kernelIN5flash19enable_sm80_to_sm89INS1_16FlashAttnFwdSm80INS1_25CollectiveMainloopFwdSm80ILi4ELi1ELb0EN4cute5tupleIJNS5_1CILi128EEENS7_ILi96EEENS7_ILi64EEEEEELi64ENS_10bfloat16_tEfNS_4arch4Sm80ELb0ELb1ELb1ELb1ELb0ELb1ELb1ELb0EEENS1_21CollectiveEpilogueFwdINS6_IJS8_SA_S9_EEENS6_IJNS7_ILi1EEESI_SI_EEESC_SE_Li128ELb1ELb1ELb0ELb0EEENS1_19SingleTileSchedulerILb1ELb0ELb1ELi128EEEEEEEEEvNT_6ParamsE)
        .other          _ZN7cutlass13device_kernelIN5flash19enable_sm80_to_sm89INS1_16FlashAttnFwdSm80INS1_25CollectiveMainloopFwdSm80ILi4ELi1ELb0EN4cute5tupleIJNS5_1CILi128EEENS7_ILi96EEENS7_ILi64EEEEEELi64ENS_10bfloat16_tEfNS_4arch4Sm80ELb0ELb1ELb1ELb1ELb0ELb1ELb1ELb0EEENS1_21CollectiveEpilogueFwdINS6_IJS8_SA_S9_EEENS6_IJNS7_ILi1EEESI_SI_EEESC_SE_Li128ELb1ELb1ELb0ELb0EEENS1_19SingleTileSchedulerILb1ELb0ELb1ELi128EEEEEEEEEvNT_6ParamsE,@"STO_CUDA_ENTRY STV_DEFAULT"
_ZN7cutlass13device_kernelIN5flash19enable_sm80_to_sm89INS1_16FlashAttnFwdSm80INS1_25CollectiveMainloopFwdSm80ILi4ELi1ELb0EN4cute5tupleIJNS5_1CILi128EEENS7_ILi96EEENS7_ILi64EEEEEELi64ENS_10bfloat16_tEfNS_4arch4Sm80ELb0ELb1ELb1ELb1ELb0ELb1ELb1ELb0EEENS1_21CollectiveEpilogueFwdINS6_IJS8_SA_S9_EEENS6_IJNS7_ILi1EEESI_SI_EEESC_SE_Li128ELb1ELb1ELb0ELb0EEENS1_19SingleTileSchedulerILb1ELb0ELb1ELi128EEEEEEEEEvNT_6ParamsE:
[----:B------:R-:W-:Y:S01]  /*0000*/  LDC R1, c[0x0][0x37c] ;  /* 0x0000df00ff017b82 */ /* 0x000fe20000000800 */
[----:B------:R-:W-:Y:S05]  /*0010*/  EXIT ;  /* 0x000000000000794d */ /* 0x000fea0003800000 */
.L_x_5:
        /* <DEDUP_REMOVED lines=14> */
.L_x_23:


//--------------------- .text._ZN7cutlass13device_kernelIN5flash19enable_sm80_to_sm89INS1_16FlashAttnFwdSm80INS1_25CollectiveMainloopFwdSm80ILi4ELi1ELb0EN4cute5tupleIJNS5_1CILi128EEENS7_ILi112EEENS7_ILi64EEEEEELi64ENS_10bfloat16_tEfNS_4arch4Sm80ELb1ELb0ELb1ELb0ELb0ELb0ELb1ELb0EEENS1_21CollectiveEpilogueFwdINS6_IJS8_SA_S9_EEENS6_IJNS7_ILi1EEESI_SI_EEESC_SE_Li128ELb0ELb1ELb0ELb0EEENS1_30DynamicPersistentTileSchedulerILi128ELi128ELb0ELb1ELb0EEEEEEEEEvNT_6ParamsE --------------------------
	.section	.text._ZN7cutlass13device_kernelIN5flash19enable_sm80_to_sm89INS1_16FlashAttnFwdSm80INS1_25CollectiveMainloopFwdSm80ILi4ELi1ELb0EN4cute5tupleIJNS5_1CILi128EEENS7_ILi112EEENS7_ILi64EEEEEELi64ENS_10bfloat16_tEfNS_4arch4Sm80ELb1ELb0ELb1ELb0ELb0ELb0ELb1ELb0EEENS1_21CollectiveEpilogueFwdINS6_IJS8_SA_S9_EEENS6_IJNS7_ILi1EEESI_SI_EEESC_SE_Li128ELb0ELb1ELb0ELb0EEENS1_30DynamicPersistentTileSchedulerILi128ELi128ELb0ELb1ELb0EEEEEEEEEvNT_6ParamsE,"ax",@progbits
	.align	128
.text._ZN7cutlass13device_kernelIN5flash19enable_sm80_to_sm89INS1_16FlashAttnFwdSm80INS1_25CollectiveMainloopFwdSm80ILi4ELi1ELb0EN4cute5tupleIJNS5_1CILi128EEENS7_ILi112EEENS7_ILi64EEEEEELi64ENS_10bfloat16_tEfNS_4arch4Sm80ELb1ELb0ELb1ELb0ELb0ELb0ELb1ELb0EEENS1_21CollectiveEpilogueFwdINS6_IJS8_SA_S9_EEENS6_IJNS7_ILi1EEESI_SI_EEESC_SE_Li128ELb0ELb1ELb0ELb0EEENS1_30DynamicPersistentTileSchedulerILi128ELi128ELb0ELb1ELb0EEEEEEEEEvNT_6ParamsE:
        .type           _ZN7cutlass13device_kernelIN5flash19enable_sm80_to_sm89INS1_16FlashAttnFwdSm80INS1_25CollectiveMainloopFwdSm80ILi4ELi1ELb0EN4cute5tupleIJNS5_1CILi128EEENS7_ILi112EEENS7_ILi64EEEEEELi64ENS_10bfloat16_tEfNS_4arch4Sm80ELb1ELb0ELb1ELb0ELb0ELb0ELb1ELb0EEENS1_21CollectiveEpilogueFwdINS6_IJS8_SA_S9_EEENS6_IJNS7_ILi1EEESI_SI_EEESC_SE_Li128ELb0ELb1ELb0ELb0EEENS1_30DynamicPersistentTileSchedulerILi128ELi128ELb0ELb1ELb0EEEEEEEEEvNT_6ParamsE,@function
        .size           _ZN7cutlass13device_kernelIN5flash19enable_sm80_to_sm89INS1_16FlashAttnFwdSm80INS1_25CollectiveMainloopFwdSm80ILi4ELi1ELb0EN4cute5tupleIJNS5_1CILi128EEENS7_ILi112EEENS7_ILi64EEEEEELi64ENS_10bfloat16_tEfNS_4arch4Sm80ELb1ELb0ELb1ELb0ELb0ELb0ELb1ELb0EEENS1_21CollectiveEpilogueFwdINS6_IJS8_SA_S9_EEENS6_IJNS7_ILi1EEESI_SI_EEESC_SE_Li128ELb0ELb1ELb0ELb0EEENS1_30DynamicPersistentTileSchedulerILi128ELi128ELb0ELb1ELb0EEEEEEEEEvNT_6ParamsE,(.L_x_24 - _ZN7cutlass13device_kernelIN5flash19enable_sm80_to_sm89INS1_16FlashAttnFwdSm80INS1_25CollectiveMainloopFwdSm80ILi4ELi1ELb0EN4cute5tupleIJNS5_1CILi128EEENS7_ILi112EEENS7_ILi64EEEEEELi64ENS_10bfloat16_tEfNS_4arch4Sm80ELb1ELb0ELb1ELb0ELb0ELb0ELb1ELb0EEENS1_21CollectiveEpilogueFwdINS6_IJS8_SA_S9_EEENS6_IJNS7_ILi1EEESI_SI_EEESC_SE_Li128ELb0ELb1ELb0ELb0EEENS1_30DynamicPersistentTileSchedulerILi128ELi128ELb0ELb1ELb0EEEEEEEEEvNT_6ParamsE)
        .other          _ZN7cutlass13device_kernelIN5flash19enable_sm80_to_sm89INS1_16FlashAttnFwdSm80INS1_25CollectiveMainloopFwdSm80ILi4ELi1ELb0EN4cute5tupleIJNS5_1CILi128EEENS7_ILi112EEENS7_ILi64EEEEEELi64ENS_10bfloat16_tEfNS_4arch4Sm80ELb1ELb0ELb1ELb0ELb0ELb0ELb1ELb0EEENS1_21CollectiveEpilogueFwdINS6_IJS8_SA_S9_EEENS6_IJNS7_ILi1EEESI_SI_EEESC_SE_Li128ELb0ELb1ELb0ELb0EEENS1_30DynamicPersistentTileSchedulerILi128ELi128ELb0ELb1ELb0EEEEEEEEEvNT_6ParamsE,@"STO_CUDA_ENTRY STV_DEFAULT"
_ZN7cutlass13device_kernelIN5flash19enable_sm80_to_sm89INS1_16FlashAttnFwdSm80INS1_25CollectiveMainloopFwdSm80ILi4ELi1ELb0EN4cute5tupleIJNS5_1CILi128EEENS7_ILi112EEENS7_ILi64EEEEEELi64ENS_10bfloat16_tEfNS_4arch4Sm80ELb1ELb0ELb1ELb0ELb0ELb0ELb1ELb0EEENS1_21CollectiveEpilogueFwdINS6_IJS8_SA_S9_EEENS6_IJNS7_ILi1EEESI_SI_EEESC_SE_Li128ELb0ELb1ELb0ELb0EEENS1_30DynamicPersistentTileSchedulerILi128ELi128ELb0ELb1ELb0EEEEEEEEEvNT_6ParamsE:
[----:B------:R-:W-:Y:S01]  /*0000*/  LDC R1, c[0x0][0x37c] ;  /* 0x0000df00ff017b82 */ /* 0x000fe20000000800 */
[----:B------:R-:W-:Y:S05]  /*0010*/  EXIT ;  /* 0x000000000000794d */ /* 0x000fea0003800000 */
.L_x_6:
        /* <DEDUP_REMOVED lines=14> */
.L_x_24:


//--------------------- .text._ZN7cutlass13device_kernelIN5flash19enable_sm80_to_sm89INS1_16FlashAttnFwdSm80INS1_25CollectiveMainloopFwdSm80ILi4ELi1ELb0EN4cute5tupleIJNS5_1CILi128EEENS7_ILi112EEENS7_ILi64EEEEEELi64ENS_10bfloat16_tEfNS_4arch4Sm80ELb1ELb0ELb1ELb1ELb0ELb0ELb1ELb0EEENS1_21CollectiveEpilogueFwdINS6_IJS8_SA_S9_EEENS6_IJNS7_ILi1EEESI_SI_EEESC_SE_Li128ELb1ELb1ELb0ELb0EEENS1_19SingleTileSchedulerILb1ELb0ELb1ELi128EEEEEEEEEvNT_6ParamsE --------------------------
	.section	.text._ZN7cutlass13device_kernelIN5flash19enable_sm80_to_sm89INS1_16FlashAttnFwdSm80INS1_25CollectiveMainloopFwdSm80ILi4ELi1ELb0EN4cute5tupleIJNS5_1CILi128EEENS7_ILi112EEENS7_ILi64EEEEEELi64ENS_10bfloat16_tEfNS_4arch4Sm80ELb1ELb0ELb1ELb1ELb0ELb0ELb1ELb0EEENS1_21CollectiveEpilogueFwdINS6_IJS8_SA_S9_EEENS6_IJNS7_ILi1EEESI_SI_EEESC_SE_Li128ELb1ELb1ELb0ELb0EEENS1_19SingleTileSchedulerILb1ELb0ELb1ELi128EEEEEEEEEvNT_6ParamsE,"ax",@progbits
	.align	128
.text._ZN7cutlass13device_kernelIN5flash19enable_sm80_to_sm89INS1_16FlashAttnFwdSm80INS1_25CollectiveMainloopFwdSm80ILi4ELi1ELb0EN4cute5tupleIJNS5_1CILi128EEENS7_ILi112EEENS7_ILi64EEEEEELi64ENS_10bfloat16_tEfNS_4arch4Sm80ELb1ELb0ELb1ELb1ELb0ELb0ELb1ELb0EEENS1_21CollectiveEpilogueFwdINS6_IJS8_SA_S9_EEENS6_IJNS7_ILi1EEESI_SI_EEESC_SE_Li128ELb1ELb1ELb0ELb0EEENS1_19SingleTileSchedulerILb1ELb0ELb1ELi128EEEEEEEEEvNT_6ParamsE:
        .type           _ZN7cutlass13device_kernelIN5flash19enable_sm80_to_sm89INS1_16FlashAttnFwdSm80INS1_25CollectiveMainloopFwdSm80ILi4ELi1ELb0EN4cute5tupleIJNS5_1CILi128EEENS7_ILi112EEENS7_ILi64EEEEEELi64ENS_10bfloat16_tEfNS_4arch4Sm80ELb1ELb0ELb1ELb1ELb0ELb0ELb1ELb0EEENS1_21CollectiveEpilogueFwdINS6_IJS8_SA_S9_EEENS6_IJNS7_ILi1EEESI_SI_EEESC_SE_Li128ELb1ELb1ELb0ELb0EEENS1_19SingleTileSchedulerILb1ELb0ELb1ELi128EEEEEEEEEvNT_6ParamsE,@function
        .size           _ZN7cutlass13device_kernelIN5flash19enable_sm80_to_sm89INS1_16FlashAttnFwdSm80INS1_25CollectiveMainloopFwdSm80ILi4ELi1ELb0EN4cute5tupleIJNS5_1CILi128EEENS7_ILi112EEENS7_ILi64EEEEEELi64ENS_10bfloat16_tEfNS_4arch4Sm80ELb1ELb0ELb1ELb1ELb0ELb0ELb1ELb0EEENS1_21CollectiveEpilogueFwdINS6_IJS8_SA_S9_EEENS6_IJNS7_ILi1EEESI_SI_EEESC_SE_Li128ELb1ELb1ELb0ELb0EEENS1_19SingleTileSchedulerILb1ELb0ELb1ELi128EEEEEEEEEvNT_6ParamsE,(.L_x_25 - _ZN7cutlass13device_kernelIN5flash19enable_sm80_to_sm89INS1_16FlashAttnFwdSm80INS1_25CollectiveMainloopFwdSm80ILi4ELi1ELb0EN4cute5tupleIJNS5_1CILi128EEENS7_ILi112EEENS7_ILi64EEEEEELi64ENS_10bfloat16_tEfNS_4arch4Sm80ELb1ELb0ELb1ELb1ELb0ELb0ELb1ELb0EEENS1_21CollectiveEpilogueFwdINS6_IJS8_SA_S9_EEENS6_IJNS7_ILi1EEESI_SI_EEESC_SE_Li128ELb1ELb1ELb0ELb0EEENS1_19SingleTileSchedulerILb1ELb0ELb1ELi128EEEEEEEEEvNT_6ParamsE)
        .other          _ZN7cutlass13device_kernelIN5flash19enable_sm80_to_sm89INS1_16FlashAttnFwdSm80INS1_25CollectiveMainloopFwdSm80ILi4ELi1ELb0EN4cute5tupleIJNS5_1CILi128EEENS7_ILi112EEENS7_ILi64EEEEEELi64ENS_10bfloat16_tEfNS_4arch4Sm80ELb1ELb0ELb1ELb1ELb0ELb0ELb1ELb0EEENS1_21CollectiveEpilogueFwdINS6_IJS8_SA_S9_EEENS6_IJNS7_ILi1EEESI_SI_EEESC_SE_Li128ELb1ELb1ELb0ELb0EEENS1_19SingleTileSchedulerILb1ELb0ELb1ELi128EEEEEEEEEvNT_6ParamsE,@"STO_CUDA_ENTRY STV_DEFAULT"
_ZN7cutlass13device_kernelIN5flash19enable_sm80_to_sm89INS1_16FlashAttnFwdSm80INS1_25CollectiveMainloopFwdSm80ILi4ELi1ELb0EN4cute5tupleIJNS5_1CILi128EEENS7_ILi112EEENS7_ILi64EEEEEELi64ENS_10bfloat16_tEfNS_4arch4Sm80ELb1ELb0ELb1ELb1ELb0ELb0ELb1ELb0EEENS1_21CollectiveEpilogueFwdINS6_IJS8_SA_S9_EEENS6_IJNS7_ILi1EEESI_SI_EEESC_SE_Li128ELb1ELb1ELb0ELb0EEENS1_19SingleTileSchedulerILb1ELb0ELb1ELi128EEEEEEEEEvNT_6ParamsE:
[----:B------:R-:W-:Y:S01]  /*0000*/  LDC R1, c[0x0][0x37c] ;  /* 0x0000df00ff017b82 */ /* 0x000fe20000000800 */
[----:B------:R-:W-:Y:S05]  /*0010*/  EXIT ;  /* 0x000000000000794d */ /* 0x000fea0003800000 */
.L_x_7:
        /* <DEDUP_REMOVED lines=14> */
.L_x_25:


//--------------------- .text._ZN7cutlass13device_kernelIN5flash19enable_sm80_to_sm89INS1_16FlashAttnFwdSm80INS1_25CollectiveMainloopFwdSm80ILi4ELi1ELb0EN4cute5tupleIJNS5_1CILi128EEENS7_ILi112EEENS7_ILi64EEEEEELi64ENS_10bfloat16_tEfNS_4arch4Sm80ELb1ELb0ELb1ELb1ELb0ELb1ELb1ELb0EEENS1_21CollectiveEpilogueFwdINS6_IJS8_SA_S9_EEENS6_IJNS7_ILi1EEESI_SI_EEESC_SE_Li128ELb1ELb1ELb0ELb0EEENS1_19SingleTileSchedulerILb1ELb0ELb1ELi128EEEEEEEEEvNT_6ParamsE --------------------------
	.section	.text._ZN7cutlass13device_kernelIN5flash19enable_sm80_to_sm89INS1_16FlashAttnFwdSm80INS1_25CollectiveMainloopFwdSm80ILi4ELi1ELb0EN4cute5tupleIJNS5_1CILi128EEENS7_ILi112EEENS7_ILi64EEEEEELi64ENS_10bfloat16_tEfNS_4arch4Sm80ELb1ELb0ELb1ELb1ELb0ELb1ELb1ELb0EEENS1_21CollectiveEpilogueFwdINS6_IJS8_SA_S9_EEENS6_IJNS7_ILi1EEESI_SI_EEESC_SE_Li128ELb1ELb1ELb0ELb0EEENS1_19SingleTileSchedulerILb1ELb0ELb1ELi128EEEEEEEEEvNT_6ParamsE,"ax",@progbits
	.align	128
.text._ZN7cutlass13device_kernelIN5flash19enable_sm80_to_sm89INS1_16FlashAttnFwdSm80INS1_25CollectiveMainloopFwdSm80ILi4ELi1ELb0EN4cute5tupleIJNS5_1CILi128EEENS7_ILi112EEENS7_ILi64EEEEEELi64ENS_10bfloat16_tEfNS_4arch4Sm80ELb1ELb0ELb1ELb1ELb0ELb1ELb1ELb0EEENS1_21CollectiveEpilogueFwdINS6_IJS8_SA_S9_EEENS6_IJNS7_ILi1EEESI_SI_EEESC_SE_Li128ELb1ELb1ELb0ELb0EEENS1_19SingleTileSchedulerILb1ELb0ELb1ELi128EEEEEEEEEvNT_6ParamsE:
        .type           _ZN7cutlass13device_kernelIN5flash19enable_sm80_to_sm89INS1_16FlashAttnFwdSm80INS1_25CollectiveMainloopFwdSm80ILi4ELi1ELb0EN4cute5tupleIJNS5_1CILi128EEENS7_ILi112EEENS7_ILi64EEEEEELi64ENS_10bfloat16_tEfNS_4arch4Sm80ELb1ELb0ELb1ELb1ELb0ELb1ELb1ELb0EEENS1_21CollectiveEpilogueFwdINS6_IJS8_SA_S9_EEENS6_IJNS7_ILi1EEESI_SI_EEESC_SE_Li128ELb1ELb1ELb0ELb0EEENS1_19SingleTileSchedulerILb1ELb0ELb1ELi128EEEEEEEEEvNT_6ParamsE,@function
        .size           _ZN7cutlass13device_kernelIN5flash19enable_sm80_to_sm89INS1_16FlashAttnFwdSm80INS1_25CollectiveMainloopFwdSm80ILi4ELi1ELb0EN4cute5tupleIJNS5_1CILi128EEENS7_ILi112EEENS7_ILi64EEEEEELi64ENS_10bfloat16_tEfNS_4arch4Sm80ELb1ELb0ELb1ELb1ELb0ELb1ELb1ELb0EEENS1_21CollectiveEpilogueFwdINS6_IJS8_SA_S9_EEENS6_IJNS7_ILi1EEESI_SI_EEESC_SE_Li128ELb1ELb1ELb0ELb0EEENS1_19SingleTileSchedulerILb1ELb0ELb1ELi128EEEEEEEEEvNT_6ParamsE,(.L_x_26 - _ZN7cutlass13device_kernelIN5flash19enable_sm80_to_sm89INS1_16FlashAttnFwdSm80INS1_25CollectiveMainloopFwdSm80ILi4ELi1ELb0EN4cute5tupleIJNS5_1CILi128EEENS7_ILi112EEENS7_ILi64EEEEEELi64ENS_10bfloat16_tEfNS_4arch4Sm80ELb1ELb0ELb1ELb1ELb0ELb1ELb1ELb0EEENS1_21CollectiveEpilogueFwdINS6_IJS8_SA_S9_EEENS6_IJNS7_ILi1EEESI_SI_EEESC_SE_Li128ELb1ELb1ELb0ELb0EEENS1_19SingleTileSchedulerILb1ELb0ELb1ELi128EEEEEEEEEvNT_6ParamsE)
        .other          _ZN7cutlass13device_kernelIN5flash19enable_sm80_to_sm89INS1_16FlashAttnFwdSm80INS1_25CollectiveMainloopFwdSm80ILi4ELi1ELb0EN4cute5tupleIJNS5_1CILi128EEENS7_ILi112EEENS7_ILi64EEEEEELi64ENS_10bfloat16_tEfNS_4arch4Sm80ELb1ELb0ELb1ELb1ELb0ELb1ELb1ELb0EEENS1_21CollectiveEpilogueFwdINS6_IJS8_SA_S9_EEENS6_IJNS7_ILi1EEESI_SI_EEESC_SE_Li128ELb1ELb1ELb0ELb0EEENS1_19SingleTileSchedulerILb1ELb0ELb1ELi128EEEEEEEEEvNT_6ParamsE,@"STO_CUDA_ENTRY STV_DEFAULT"
_ZN7cutlass13device_kernelIN5flash19enable_sm80_to_sm89INS1_16FlashAttnFwdSm80INS1_25CollectiveMainloopFwdSm80ILi4ELi1ELb0EN4cute5tupleIJNS5_1CILi128EEENS7_ILi112EEENS7_ILi64EEEEEELi64ENS_10bfloat16_tEfNS_4arch4Sm80ELb1ELb0ELb1ELb1ELb0ELb1ELb1ELb0EEENS1_21CollectiveEpilogueFwdINS6_IJS8_SA_S9_EEENS6_IJNS7_ILi1EEESI_SI_EEESC_SE_Li128ELb1ELb1ELb0ELb0EEENS1_19SingleTileSchedulerILb1ELb0ELb1ELi128EEEEEEEEEvNT_6ParamsE:
[----:B------:R-:W-:Y:S01]  /*0000*/  LDC R1, c[0x0][0x37c] ;  /* 0x0000df00ff017b82 */ /* 0x000fe20000000800 */
[----:B------:R-:W-:Y:S05]  /*0010*/  EXIT ;  /* 0x000000000000794d */ /* 0x000fea0003800000 */
.L_x_8:
        /* <DEDUP_REMOVED lines=14> */
.L_x_26:


//--------------------- .text._ZN7cutlass13device_kernelIN5flash19enable_sm80_to_sm89INS1_16FlashAttnFwdSm80INS1_25CollectiveMainloopFwdSm80ILi4ELi1ELb0EN4cute5tupleIJNS5_1CILi128EEENS7_ILi112EEENS7_ILi64EEEEEELi64ENS_10bfloat16_tEfNS_4arch4Sm80ELb0ELb0ELb0ELb0ELb0ELb0ELb1ELb0EEENS1_21CollectiveEpilogueFwdINS6_IJS8_SA_S9_EEENS6_IJNS7_ILi1EEESI_SI_EEESC_SE_Li128ELb0ELb1ELb0ELb0EEENS1_19SingleTileSchedulerILb0ELb0ELb1ELi128EEEEEEEEEvNT_6ParamsE --------------------------
	.section	.text._ZN7cutlass13device_kernelIN5flash19enable_sm80_to_sm89INS1_16FlashAttnFwdSm80INS1_25CollectiveMainloopFwdSm80ILi4ELi1ELb0EN4cute5tupleIJNS5_1CILi128EEENS7_ILi112EEENS7_ILi64EEEEEELi64ENS_10bfloat16_tEfNS_4arch4Sm80ELb0ELb0ELb0ELb0ELb0ELb0ELb1ELb0EEENS1_21CollectiveEpilogueFwdINS6_IJS8_SA_S9_EEENS6_IJNS7_ILi1EEESI_SI_EEESC_SE_Li128ELb0ELb1ELb0ELb0EEENS1_19SingleTileSchedulerILb0ELb0ELb1ELi128EEEEEEEEEvNT_6ParamsE,"ax",@progbits
	.align	128
.text._ZN7cutlass13device_kernelIN5flash19enable_sm80_to_sm89INS1_16FlashAttnFwdSm80INS1_25CollectiveMainloopFwdSm80ILi4ELi1ELb0EN4cute5tupleIJNS5_1CILi128EEENS7_ILi112EEENS7_ILi64EEEEEELi64ENS_10bfloat16_tEfNS_4arch4Sm80ELb0ELb0ELb0ELb0ELb0ELb0ELb1ELb0EEENS1_21CollectiveEpilogueFwdINS6_IJS8_SA_S9_EEENS6_IJNS7_ILi1EEESI_SI_EEESC_SE_Li128ELb0ELb1ELb0ELb0EEENS1_19SingleTileSchedulerILb0ELb0ELb1ELi128EEEEEEEEEvNT_6ParamsE:
        .type           _ZN7cutlass13device_kernelIN5flash19enable_sm80_to_sm89INS1_16FlashAttnFwdSm80INS1_25CollectiveMainloopFwdSm80ILi4ELi1ELb0EN4cute5tupleIJNS5_1CILi128EEENS7_ILi112EEENS7_ILi64EEEEEELi64ENS_10bfloat16_tEfNS_4arch4Sm80ELb0ELb0ELb0ELb0ELb0ELb0ELb1ELb0EEENS1_21CollectiveEpilogueFwdINS6_IJS8_SA_S9_EEENS6_IJNS7_ILi1EEESI_SI_EEESC_SE_Li128ELb0ELb1ELb0ELb0EEENS1_19SingleTileSchedulerILb0ELb0ELb1ELi128EEEEEEEEEvNT_6ParamsE,@function
        .size           _ZN7cutlass13device_kernelIN5flash19enable_sm80_to_sm89INS1_16FlashAttnFwdSm80INS1_25CollectiveMainloopFwdSm80ILi4ELi1ELb0EN4cute5tupleIJNS5_1CILi128EEENS7_ILi112EEENS7_ILi64EEEEEELi64ENS_10bfloat16_tEfNS_4arch4Sm80ELb0ELb0ELb0ELb0ELb0ELb0ELb1ELb0EEENS1_21CollectiveEpilogueFwdINS6_IJS8_SA_S9_EEENS6_IJNS7_ILi1EEESI_SI_EEESC_SE_Li128ELb0ELb1ELb0ELb0EEENS1_19SingleTileSchedulerILb0ELb0ELb1ELi128EEEEEEEEEvNT_6ParamsE,(.L_x_27 - _ZN7cutlass13device_kernelIN5flash19enable_sm80_to_sm89INS1_16FlashAttnFwdSm80INS1_25CollectiveMainloopFwdSm80ILi4ELi1ELb0EN4cute5tupleIJNS5_1CILi128EEENS7_ILi112EEENS7_ILi64EEEEEELi64ENS_10bfloat16_tEfNS_4arch4Sm80ELb0ELb0ELb0ELb0ELb0ELb0ELb1ELb0EEENS1_21CollectiveEpilogueFwdINS6_IJS8_SA_S9_EEENS6_IJNS7_ILi1EEESI_SI_EEESC_SE_Li128ELb0ELb1ELb0ELb0EEENS1_19SingleTileSchedulerILb0ELb0ELb1ELi128EEEEEEEEEvNT_6ParamsE)
        .other          _ZN7cutlass13device_kernelIN5flash19enable_sm80_to_sm89INS1_16FlashAttnFwdSm80INS1_25CollectiveMainloopFwdSm80ILi4ELi1ELb0EN4cute5tupleIJNS5_1CILi128EEENS7_ILi112EEENS7_ILi64EEEEEELi64ENS_10bfloat16_tEfNS_4arch4Sm80ELb0ELb0ELb0ELb0ELb0ELb0ELb1ELb0EEENS1_21CollectiveEpilogueFwdINS6_IJS8_SA_S9_EEENS6_IJNS7_ILi1EEESI_SI_EEESC_SE_Li128ELb0ELb1ELb0ELb0EEENS1_19SingleTileSchedulerILb0ELb0ELb1ELi128EEEEEEEEEvNT_6ParamsE,@"STO_CUDA_ENTRY STV_DEFAULT"
_ZN7cutlass13device_kernelIN5flash19enable_sm80_to_sm89INS1_16FlashAttnFwdSm80INS1_25CollectiveMainloopFwdSm80ILi4ELi1ELb0EN4cute5tupleIJNS5_1CILi128EEENS7_ILi112EEENS7_ILi64EEEEEELi64ENS_10bfloat16_tEfNS_4arch4Sm80ELb0ELb0ELb0ELb0ELb0ELb0ELb1ELb0EEENS1_21CollectiveEpilogueFwdINS6_IJS8_SA_S9_EEENS6_IJNS7_ILi1EEESI_SI_EEESC_SE_Li128ELb0ELb1ELb0ELb0EEENS1_19SingleTileSchedulerILb0ELb0ELb1ELi128EEEEEEEEEvNT_6ParamsE:
[----:B------:R-:W-:Y:S01]  /*0000*/  LDC R1, c[0x0][0x37c] ;  /* 0x0000df00ff017b82 */ /* 0x000fe20000000800 */
[----:B------:R-:W-:Y:S05]  /*0010*/  EXIT ;  /* 0x000000000000794d */ /* 0x000fea0003800000 */
.L_x_9:
        /* <DEDUP_REMOVED lines=14> */
.L_x_27:


//--------------------- .text._ZN7cutlass13device_kernelIN5flash19enable_sm80_to_sm89INS1_16FlashAttnFwdSm80INS1_25CollectiveMainloopFwdSm80ILi4ELi1ELb0EN4cute5tupleIJNS5_1CILi128EEENS7_ILi112EEENS7_ILi64EEEEEELi64ENS_10bfloat16_tEfNS_4arch4Sm80ELb0ELb0ELb0ELb1ELb0ELb0ELb1ELb0EEENS1_21CollectiveEpilogueFwdINS6_IJS8_SA_S9_EEENS6_IJNS7_ILi1EEESI_SI_EEESC_SE_Li128ELb1ELb1ELb0ELb0EEENS1_19SingleTileSchedulerILb1ELb0ELb1ELi128EEEEEEEEEvNT_6ParamsE --------------------------
	.section	.text._ZN7cutlass13device_kernelIN5flash19enable_sm80_to_sm89INS1_16FlashAttnFwdSm80INS1_25CollectiveMainloopFwdSm80ILi4ELi1ELb0EN4cute5tupleIJNS5_1CILi128EEENS7_ILi112EEENS7_ILi64EEEEEELi64ENS_10bfloat16_tEfNS_4arch4Sm80ELb0ELb0ELb0ELb1ELb0ELb0ELb1ELb0EEENS1_21CollectiveEpilogueFwdINS6_IJS8_SA_S9_EEENS6_IJNS7_ILi1EEESI_SI_EEESC_SE_Li128ELb1ELb1ELb0ELb0EEENS1_19SingleTileSchedulerILb1ELb0ELb1ELi128EEEEEEEEEvNT_6ParamsE,"ax",@progbits
	.align	128
.text._ZN7cutlass13device_kernelIN5flash19enable_sm80_to_sm89INS1_16FlashAttnFwdSm80INS1_25CollectiveMainloopFwdSm80ILi4ELi1ELb0EN4cute5tupleIJNS5_1CILi128EEENS7_ILi112EEENS7_ILi64EEEEEELi64ENS_10bfloat16_tEfNS_4arch4Sm80ELb0ELb0ELb0ELb1ELb0ELb0ELb1ELb0EEENS1_21CollectiveEpilogueFwdINS6_IJS8_SA_S9_EEENS6_IJNS7_ILi1EEESI_SI_EEESC_SE_Li128ELb1ELb1ELb0ELb0EEENS1_19SingleTileSchedulerILb1ELb0ELb1ELi128EEEEEEEEEvNT_6ParamsE:
        .type           _ZN7cutlass13device_kernelIN5flash19enable_sm80_to_sm89INS1_16FlashAttnFwdSm80INS1_25CollectiveMainloopFwdSm80ILi4ELi1ELb0EN4cute5tupleIJNS5_1CILi128EEENS7_ILi112EEENS7_ILi64EEEEEELi64ENS_10bfloat16_tEfNS_4arch4Sm80ELb0ELb0ELb0ELb1ELb0ELb0ELb1ELb0EEENS1_21CollectiveEpilogueFwdINS6_IJS8_SA_S9_EEENS6_IJNS7_ILi1EEESI_SI_EEESC_SE_Li128ELb1ELb1ELb0ELb0EEENS1_19SingleTileSchedulerILb1ELb0ELb1ELi128EEEEEEEEEvNT_6ParamsE,@function
        .size           _ZN7cutlass13device_kernelIN5flash19enable_sm80_to_sm89INS1_16FlashAttnFwdSm80INS1_25CollectiveMainloopFwdSm80ILi4ELi1ELb0EN4cute5tupleIJNS5_1CILi128EEENS7_ILi112EEENS7_ILi64EEEEEELi64ENS_10bfloat16_tEfNS_4arch4Sm80ELb0ELb0ELb0ELb1ELb0ELb0ELb1ELb0EEENS1_21CollectiveEpilogueFwdINS6_IJS8_SA_S9_EEENS6_IJNS7_ILi1EEESI_SI_EEESC_SE_Li128ELb1ELb1ELb0ELb0EEENS1_19SingleTileSchedulerILb1ELb0ELb1ELi128EEEEEEEEEvNT_6ParamsE,(.L_x_28 - _ZN7cutlass13device_kernelIN5flash19enable_sm80_to_sm89INS1_16FlashAttnFwdSm80INS1_25CollectiveMainloopFwdSm80ILi4ELi1ELb0EN4cute5tupleIJNS5_1CILi128EEENS7_ILi112EEENS7_ILi64EEEEEELi64ENS_10bfloat16_tEfNS_4arch4Sm80ELb0ELb0ELb0ELb1ELb0ELb0ELb1ELb0EEENS1_21CollectiveEpilogueFwdINS6_IJS8_SA_S9_EEENS6_IJNS7_ILi1EEESI_SI_EEESC_SE_Li128ELb1ELb1ELb0ELb0EEENS1_19SingleTileSchedulerILb1ELb0ELb1ELi128EEEEEEEEEvNT_6ParamsE)
        .other          _ZN7cutlass13device_kernelIN5flash19enable_sm80_to_sm89INS1_16FlashAttnFwdSm80INS1_25CollectiveMainloopFwdSm80ILi4ELi1ELb0EN4cute5tupleIJNS5_1CILi128EEENS7_ILi112EEENS7_ILi64EEEEEELi64ENS_10bfloat16_tEfNS_4arch4Sm80ELb0ELb0ELb0ELb1ELb0ELb0ELb1ELb0EEENS1_21CollectiveEpilogueFwdINS6_IJS8_SA_S9_EEENS6_IJNS7_ILi1EEESI_SI_EEESC_SE_Li128ELb1ELb1ELb0ELb0EEENS1_19SingleTileSchedulerILb1ELb0ELb1ELi128EEEEEEEEEvNT_6ParamsE,@"STO_CUDA_ENTRY STV_DEFAULT"
_ZN7cutlass13device_kernelIN5flash19enable_sm80_to_sm89INS1_16FlashAttnFwdSm80INS1_25CollectiveMainloopFwdSm80ILi4ELi1ELb0EN4cute5tupleIJNS5_1CILi128EEENS7_ILi112EEENS7_ILi64EEEEEELi64ENS_10bfloat16_tEfNS_4arch4Sm80ELb0ELb0ELb0ELb1ELb0ELb0ELb1ELb0EEENS1_21CollectiveEpilogueFwdINS6_IJS8_SA_S9_EEENS6_IJNS7_ILi1EEESI_SI_EEESC_SE_Li128ELb1ELb1ELb0ELb0EEENS1_19SingleTileSchedulerILb1ELb0ELb1ELi128EEEEEEEEEvNT_6ParamsE:
[----:B------:R-:W-:Y:S01]  /*0000*/  LDC R1, c[0x0][0x37c] ;  /* 0x0000df00ff017b82 */ /* 0x000fe20000000800 */
[----:B------:R-:W-:Y:S05]  /*0010*/  EXIT ;  /* 0x000000000000794d */ /* 0x000fea0003800000 */
.L_x_10:
        /* <DEDUP_REMOVED lines=14> */
.L_x_28:


//--------------------- .text._ZN7cutlass13device_kernelIN5flash19enable_sm80_to_sm89INS1_16FlashAttnFwdSm80INS1_25CollectiveMainloopFwdSm80ILi4ELi1ELb0EN4cute5tupleIJNS5_1CILi128EEENS7_ILi112EEENS7_ILi64EEEEEELi64ENS_10bfloat16_tEfNS_4arch4Sm80ELb0ELb0ELb0ELb1ELb0ELb1ELb1ELb0EEENS1_21CollectiveEpilogueFwdINS6_IJS8_SA_S9_EEENS6_IJNS7_ILi1EEESI_SI_EEESC_SE_Li128ELb1ELb1ELb0ELb0EEENS1_19SingleTileSchedulerILb1ELb0ELb1ELi128EEEEEEEEEvNT_6ParamsE --------------------------
	.section	.text._ZN7cutlass13device_kernelIN5flash19enable_sm80_to_sm89INS1_16FlashAttnFwdSm80INS1_25CollectiveMainloopFwdSm80ILi4ELi1ELb0EN4cute5tupleIJNS5_1CILi128EEENS7_ILi112EEENS7_ILi64EEEEEELi64ENS_10bfloat16_tEfNS_4arch4Sm80ELb0ELb0ELb0ELb1ELb0ELb1ELb1ELb0EEENS1_21CollectiveEpilogueFwdINS6_IJS8_SA_S9_EEENS6_IJNS7_ILi1EEESI_SI_EEESC_SE_Li128ELb1ELb1ELb0ELb0EEENS1_19SingleTileSchedulerILb1ELb0ELb1ELi128EEEEEEEEEvNT_6ParamsE,"ax",@progbits
	.align	128
.text._ZN7cutlass13device_kernelIN5flash19enable_sm80_to_sm89INS1_16FlashAttnFwdSm80INS1_25CollectiveMainloopFwdSm80ILi4ELi1ELb0EN4cute5tupleIJNS5_1CILi128EEENS7_ILi112EEENS7_ILi64EEEEEELi64ENS_10bfloat16_tEfNS_4arch4Sm80ELb0ELb0ELb0ELb1ELb0ELb1ELb1ELb0EEENS1_21CollectiveEpilogueFwdINS6_IJS8_SA_S9_EEENS6_IJNS7_ILi1EEESI_SI_EEESC_SE_Li128ELb1ELb1ELb0ELb0EEENS1_19SingleTileSchedulerILb1ELb0ELb1ELi128EEEEEEEEEvNT_6ParamsE:
        .type           _ZN7cutlass13device_kernelIN5flash19enable_sm80_to_sm89INS1_16FlashAttnFwdSm80INS1_25CollectiveMainloopFwdSm80ILi4ELi1ELb0EN4cute5tupleIJNS5_1CILi128EEENS7_ILi112EEENS7_ILi64EEEEEELi64ENS_10bfloat16_tEfNS_4arch4Sm80ELb0ELb0ELb0ELb1ELb0ELb1ELb1ELb0EEENS1_21CollectiveEpilogueFwdINS6_IJS8_SA_S9_EEENS6_IJNS7_ILi1EEESI_SI_EEESC_SE_Li128ELb1ELb1ELb0ELb0EEENS1_19SingleTileSchedulerILb1ELb0ELb1ELi128EEEEEEEEEvNT_6ParamsE,@function
        .size           _ZN7cutlass13device_kernelIN5flash19enable_sm80_to_sm89INS1_16FlashAttnFwdSm80INS1_25CollectiveMainloopFwdSm80ILi4ELi1ELb0EN4cute5tupleIJNS5_1CILi128EEENS7_ILi112EEENS7_ILi64EEEEEELi64ENS_10bfloat16_tEfNS_4arch4Sm80ELb0ELb0ELb0ELb1ELb0ELb1ELb1ELb0EEENS1_21CollectiveEpilogueFwdINS6_IJS8_SA_S9_EEENS6_IJNS7_ILi1EEESI_SI_EEESC_SE_Li128ELb1ELb1ELb0ELb0EEENS1_19SingleTileSchedulerILb1ELb0ELb1ELi128EEEEEEEEEvNT_6ParamsE,(.L_x_29 - _ZN7cutlass13device_kernelIN5flash19enable_sm80_to_sm89INS1_16FlashAttnFwdSm80INS1_25CollectiveMainloopFwdSm80ILi4ELi1ELb0EN4cute5tupleIJNS5_1CILi128EEENS7_ILi112EEENS7_ILi64EEEEEELi64ENS_10bfloat16_tEfNS_4arch4Sm80ELb0ELb0ELb0ELb1ELb0ELb1ELb1ELb0EEENS1_21CollectiveEpilogueFwdINS6_IJS8_SA_S9_EEENS6_IJNS7_ILi1EEESI_SI_EEESC_SE_Li128ELb1ELb1ELb0ELb0EEENS1_19SingleTileSchedulerILb1ELb0ELb1ELi128EEEEEEEEEvNT_6ParamsE)
        .other          _ZN7cutlass13device_kernelIN5flash19enable_sm80_to_sm89INS1_16FlashAttnFwdSm80INS1_25CollectiveMainloopFwdSm80ILi4ELi1ELb0EN4cute5tupleIJNS5_1CILi128EEENS7_ILi112EEENS7_ILi64EEEEEELi64ENS_10bfloat16_tEfNS_4arch4Sm80ELb0ELb0ELb0ELb1ELb0ELb1ELb1ELb0EEENS1_21CollectiveEpilogueFwdINS6_IJS8_SA_S9_EEENS6_IJNS7_ILi1EEESI_SI_EEESC_SE_Li128ELb1ELb1ELb0ELb0EEENS1_19SingleTileSchedulerILb1ELb0ELb1ELi128EEEEEEEEEvNT_6ParamsE,@"STO_CUDA_ENTRY STV_DEFAULT"
_ZN7cutlass13device_kernelIN5flash19enable_sm80_to_sm89INS1_16FlashAttnFwdSm80INS1_25CollectiveMainloopFwdSm80ILi4ELi1ELb0EN4cute5tupleIJNS5_1CILi128EEENS7_ILi112EEENS7_ILi64EEEEEELi64ENS_10bfloat16_tEfNS_4arch4Sm80ELb0ELb0ELb0ELb1ELb0ELb1ELb1ELb0EEENS1_21CollectiveEpilogueFwdINS6_IJS8_SA_S9_EEENS6_IJNS7_ILi1EEESI_SI_EEESC_SE_Li128ELb1ELb1ELb0ELb0EEENS1_19SingleTileSchedulerILb1ELb0ELb1ELi128EEEEEEEEEvNT_6ParamsE:
[----:B------:R-:W-:Y:S01]  /*0000*/  LDC R1, c[0x0][0x37c] ;  /* 0x0000df00ff017b82 */ /* 0x000fe20000000800 */
[----:B------:R-:W-:Y:S05]  /*0010*/  EXIT ;  /* 0x000000000000794d */ /* 0x000fea0003800000 */
.L_x_11:
        /* <DEDUP_REMOVED lines=14> */
.L_x_29:


//--------------------- .text._ZN7cutlass13device_kernelIN5flash19enable_sm80_to_sm89INS1_16FlashAttnFwdSm80INS1_25CollectiveMainloopFwdSm80ILi4ELi1ELb0EN4cute5tupleIJNS5_1CILi128EEENS7_ILi96EEENS7_ILi64EEEEEELi64ENS_10bfloat16_tEfNS_4arch4Sm80ELb0ELb1ELb0ELb0ELb0ELb0ELb1ELb0EEENS1_21CollectiveEpilogueFwdINS6_IJS8_SA_S9_EEENS6_IJNS7_ILi1EEESI_SI_EEESC_SE_Li128ELb0ELb1ELb0ELb0EEENS1_19SingleTileSchedulerILb0ELb0ELb1ELi128EEEEEEEEEvNT_6ParamsE --------------------------
	.section	.text._ZN7cutlass13device_kernelIN5flash19enable_sm80_to_sm89INS1_16FlashAttnFwdSm80INS1_25CollectiveMainloopFwdSm80ILi4ELi1ELb0EN4cute5tupleIJNS5_1CILi128EEENS7_ILi96EEENS7_ILi64EEEEEELi64ENS_10bfloat16_tEfNS_4arch4Sm80ELb0ELb1ELb0ELb0ELb0ELb0ELb1ELb0EEENS1_21CollectiveEpilogueFwdINS6_IJS8_SA_S9_EEENS6_IJNS7_ILi1EEESI_SI_EEESC_SE_Li128ELb0ELb1ELb0ELb0EEENS1_19SingleTileSchedulerILb0ELb0ELb1ELi128EEEEEEEEEvNT_6ParamsE,"ax",@progbits
	.align	128
.text._ZN7cutlass13device_kernelIN5flash19enable_sm80_to_sm89INS1_16FlashAttnFwdSm80INS1_25CollectiveMainloopFwdSm80ILi4ELi1ELb0EN4cute5tupleIJNS5_1CILi128EEENS7_ILi96EEENS7_ILi64EEEEEELi64ENS_10bfloat16_tEfNS_4arch4Sm80ELb0ELb1ELb0ELb0ELb0ELb0ELb1ELb0EEENS1_21CollectiveEpilogueFwdINS6_IJS8_SA_S9_EEENS6_IJNS7_ILi1EEESI_SI_EEESC_SE_Li128ELb0ELb1ELb0ELb0EEENS1_19SingleTileSchedulerILb0ELb0ELb1ELi128EEEEEEEEEvNT_6ParamsE:
        .type           _ZN7cutlass13device_kernelIN5flash19enable_sm80_to_sm89INS1_16FlashAttnFwdSm80INS1_25CollectiveMainloopFwdSm80ILi4ELi1ELb0EN4cute5tupleIJNS5_1CILi128EEENS7_ILi96EEENS7_ILi64EEEEEELi64ENS_10bfloat16_tEfNS_4arch4Sm80ELb0ELb1ELb0ELb0ELb0ELb0ELb1ELb0EEENS1_21CollectiveEpilogueFwdINS6_IJS8_SA_S9_EEENS6_IJNS7_ILi1EEESI_SI_EEESC_SE_Li128ELb0ELb1ELb0ELb0EEENS1_19SingleTileSchedulerILb0ELb0ELb1ELi128EEEEEEEEEvNT_6ParamsE,@function
        .size           _ZN7cutlass13device_kernelIN5flash19enable_sm80_to_sm89INS1_16FlashAttnFwdSm80INS1_25CollectiveMainloopFwdSm80ILi4ELi1ELb0EN4cute5tupleIJNS5_1CILi128EEENS7_ILi96EEENS7_ILi64EEEEEELi64ENS_10bfloat16_tEfNS_4arch4Sm80ELb0ELb1ELb0ELb0ELb0ELb0ELb1ELb0EEENS1_21CollectiveEpilogueFwdINS6_IJS8_SA_S9_EEENS6_IJNS7_ILi1EEESI_SI_EEESC_SE_Li128ELb0ELb1ELb0ELb0EEENS1_19SingleTileSchedulerILb0ELb0ELb1ELi128EEEEEEEEEvNT_6ParamsE,(.L_x_30 - _ZN7cutlass13device_kernelIN5flash19enable_sm80_to_sm89INS1_16FlashAttnFwdSm80INS1_25CollectiveMainloopFwdSm80ILi4ELi1ELb0EN4cute5tupleIJNS5_1CILi128EEENS7_ILi96EEENS7_ILi64EEEEEELi64ENS_10bfloat16_tEfNS_4arch4Sm80ELb0ELb1ELb0ELb0ELb0ELb0ELb1ELb0EEENS1_21CollectiveEpilogueFwdINS6_IJS8_SA_S9_EEENS6_IJNS7_ILi1EEESI_SI_EEESC_SE_Li128ELb0ELb1ELb0ELb0EEENS1_19SingleTileSchedulerILb0ELb0ELb1ELi128EEEEEEEEEvNT_6ParamsE)
        .other          _ZN7cutlass13device_kernelIN5flash19enable_sm80_to_sm89INS1_16FlashAttnFwdSm80INS1_25CollectiveMainloopFwdSm80ILi4ELi1ELb0EN4cute5tupleIJNS5_1CILi128EEENS7_ILi96EEENS7_ILi64EEEEEELi64ENS_10bfloat16_tEfNS_4arch4Sm80ELb0ELb1ELb0ELb0ELb0ELb0ELb1ELb0EEENS1_21CollectiveEpilogueFwdINS6_IJS8_SA_S9_EEENS6_IJNS7_ILi1EEESI_SI_EEESC_SE_Li128ELb0ELb1ELb0ELb0EEENS1_19SingleTileSchedulerILb0ELb0ELb1ELi128EEEEEEEEEvNT_6ParamsE,@"STO_CUDA_ENTRY STV_DEFAULT"
_ZN7cutlass13device_kernelIN5flash19enable_sm80_to_sm89INS1_16FlashAttnFwdSm80INS1_25CollectiveMainloopFwdSm80ILi4ELi1ELb0EN4cute5tupleIJNS5_1CILi128EEENS7_ILi96EEENS7_ILi64EEEEEELi64ENS_10bfloat16_tEfNS_4arch4Sm80ELb0ELb1ELb0ELb0ELb0ELb0ELb1ELb0EEENS1_21CollectiveEpilogueFwdINS6_IJS8_SA_S9_EEENS6_IJNS7_ILi1EEESI_SI_EEESC_SE_Li128ELb0ELb1ELb0ELb0EEENS1_19SingleTileSchedulerILb0ELb0ELb1ELi128EEEEEEEEEvNT_6ParamsE:
[----:B------:R-:W-:Y:S01]  /*0000*/  LDC R1, c[0x0][0x37c] ;  /* 0x0000df00ff017b82 */ /* 0x000fe20000000800 */
[----:B------:R-:W-:Y:S05]  /*0010*/  EXIT ;  /* 0x000000000000794d */ /* 0x000fea0003800000 */
.L_x_12:
        /* <DEDUP_REMOVED lines=14> */
.L_x_30:


//--------------------- .text._ZN7cutlass13device_kernelIN5flash19enable_sm80_to_sm89INS1_16FlashAttnFwdSm80INS1_25CollectiveMainloopFwdSm80ILi4ELi1ELb0EN4cute5tupleIJNS5_1CILi128EEENS7_ILi96EEENS7_ILi64EEEEEELi64ENS_10bfloat16_tEfNS_4arch4Sm80ELb0ELb1ELb0ELb1ELb0ELb0ELb1ELb0EEENS1_21CollectiveEpilogueFwdINS6_IJS8_SA_S9_EEENS6_IJNS7_ILi1EEESI_SI_EEESC_SE_Li128ELb1ELb1ELb0ELb0EEENS1_19SingleTileSchedulerILb1ELb0ELb1ELi128EEEEEEEEEvNT_6ParamsE --------------------------
	.section	.text._ZN7cutlass13device_kernelIN5flash19enable_sm80_to_sm89INS1_16FlashAttnFwdSm80INS1_25CollectiveMainloopFwdSm80ILi4ELi1ELb0EN4cute5tupleIJNS5_1CILi128EEENS7_ILi96EEENS7_ILi64EEEEEELi64ENS_10bfloat16_tEfNS_4arch4Sm80ELb0ELb1ELb0ELb1ELb0ELb0ELb1ELb0EEENS1_21CollectiveEpilogueFwdINS6_IJS8_SA_S9_EEENS6_IJNS7_ILi1EEESI_SI_EEESC_SE_Li128ELb1ELb1ELb0ELb0EEENS1_19SingleTileSchedulerILb1ELb0ELb1ELi128EEEEEEEEEvNT_6ParamsE,"ax",@progbits
	.align	128
.text._ZN7cutlass13device_kernelIN5flash19enable_sm80_to_sm89INS1_16FlashAttnFwdSm80INS1_25CollectiveMainloopFwdSm80ILi4ELi1ELb0EN4cute5tupleIJNS5_1CILi128EEENS7_ILi96EEENS7_ILi64EEEEEELi64ENS_10bfloat16_tEfNS_4arch4Sm80ELb0ELb1ELb0ELb1ELb0ELb0ELb1ELb0EEENS1_21CollectiveEpilogueFwdINS6_IJS8_SA_S9_EEENS6_IJNS7_ILi1EEESI_SI_EEESC_SE_Li128ELb1ELb1ELb0ELb0EEENS1_19SingleTileSchedulerILb1ELb0ELb1ELi128EEEEEEEEEvNT_6ParamsE:
        .type           _ZN7cutlass13device_kernelIN5flash19enable_sm80_to_sm89INS1_16FlashAttnFwdSm80INS1_25CollectiveMainloopFwdSm80ILi4ELi1ELb0EN4cute5tupleIJNS5_1CILi128EEENS7_ILi96EEENS7_ILi64EEEEEELi64ENS_10bfloat16_tEfNS_4arch4Sm80ELb0ELb1ELb0ELb1ELb0ELb0ELb1ELb0EEENS1_21CollectiveEpilogueFwdINS6_IJS8_SA_S9_EEENS6_IJNS7_ILi1EEESI_SI_EEESC_SE_Li128ELb1ELb1ELb0ELb0EEENS1_19SingleTileSchedulerILb1ELb0ELb1ELi128EEEEEEEEEvNT_6ParamsE,@function
        .size           _ZN7cutlass13device_kernelIN5flash19enable_sm80_to_sm89INS1_16FlashAttnFwdSm80INS1_25CollectiveMainloopFwdSm80ILi4ELi1ELb0EN4cute5tupleIJNS5_1CILi128EEENS7_ILi96EEENS7_ILi64EEEEEELi64ENS_10bfloat16_tEfNS_4arch4Sm80ELb0ELb1ELb0ELb1ELb0ELb0ELb1ELb0EEENS1_21CollectiveEpilogueFwdINS6_IJS8_SA_S9_EEENS6_IJNS7_ILi1EEESI_SI_EEESC_SE_Li128ELb1ELb1ELb0ELb0EEENS1_19SingleTileSchedulerILb1ELb0ELb1ELi128EEEEEEEEEvNT_6ParamsE,(.L_x_31 - _ZN7cutlass13device_kernelIN5flash19enable_sm80_to_sm89INS1_16FlashAttnFwdSm80INS1_25CollectiveMainloopFwdSm80ILi4ELi1ELb0EN4cute5tupleIJNS5_1CILi128EEENS7_ILi96EEENS7_ILi64EEEEEELi64ENS_10bfloat16_tEfNS_4arch4Sm80ELb0ELb1ELb0ELb1ELb0ELb0ELb1ELb0EEENS1_21CollectiveEpilogueFwdINS6_IJS8_SA_S9_EEENS6_IJNS7_ILi1EEESI_SI_EEESC_SE_Li128ELb1ELb1ELb0ELb0EEENS1_19SingleTileSchedulerILb1ELb0ELb1ELi128EEEEEEEEEvNT_6ParamsE)
        .other          _ZN7cutlass13device_kernelIN5flash19enable_sm80_to_sm89INS1_16FlashAttnFwdSm80INS1_25CollectiveMainloopFwdSm80ILi4ELi1ELb0EN4cute5tupleIJNS5_1CILi128EEENS7_ILi96EEENS7_ILi64EEEEEELi64ENS_10bfloat16_tEfNS_4arch4Sm80ELb0ELb1ELb0ELb1ELb0ELb0ELb1ELb0EEENS1_21CollectiveEpilogueFwdINS6_IJS8_SA_S9_EEENS6_IJNS7_ILi1EEESI_SI_EEESC_SE_Li128ELb1ELb1ELb0ELb0EEENS1_19SingleTileSchedulerILb1ELb0ELb1ELi128EEEEEEEEEvNT_6ParamsE,@"STO_CUDA_ENTRY STV_DEFAULT"
_ZN7cutlass13device_kernelIN5flash19enable_sm80_to_sm89INS1_16FlashAttnFwdSm80INS1_25CollectiveMainloopFwdSm80ILi4ELi1ELb0EN4cute5tupleIJNS5_1CILi128EEENS7_ILi96EEENS7_ILi64EEEEEELi64ENS_10bfloat16_tEfNS_4arch4Sm80ELb0ELb1ELb0ELb1ELb0ELb0ELb1ELb0EEENS1_21CollectiveEpilogueFwdINS6_IJS8_SA_S9_EEENS6_IJNS7_ILi1EEESI_SI_EEESC_SE_Li128ELb1ELb1ELb0ELb0EEENS1_19SingleTileSchedulerILb1ELb0ELb1ELi128EEEEEEEEEvNT_6ParamsE:
[----:B------:R-:W-:Y:S01]  /*0000*/  LDC R1, c[0x0][0x37c] ;  /* 0x0000df00ff017b82 */ /* 0x000fe20000000800 */
[----:B------:R-:W-:Y:S05]  /*0010*/  EXIT ;  /* 0x000000000000794d */ /* 0x000fea0003800000 */
.L_x_13:
        /* <DEDUP_REMOVED lines=14> */
.L_x_31:


//--------------------- .text._ZN7cutlass13device_kernelIN5flash19enable_sm80_to_sm89INS1_16FlashAttnFwdSm80INS1_25CollectiveMainloopFwdSm80ILi4ELi1ELb0EN4cute5tupleIJNS5_1CILi128EEENS7_ILi96EEENS7_ILi64EEEEEELi64ENS_10bfloat16_tEfNS_4arch4Sm80ELb0ELb1ELb0ELb1ELb0ELb1ELb1ELb0EEENS1_21CollectiveEpilogueFwdINS6_IJS8_SA_S9_EEENS6_IJNS7_ILi1EEESI_SI_EEESC_SE_Li128ELb1ELb1ELb0ELb0EEENS1_19SingleTileSchedulerILb1ELb0ELb1ELi128EEEEEEEEEvNT_6ParamsE --------------------------
	.section	.text._ZN7cutlass13device_kernelIN5flash19enable_sm80_to_sm89INS1_16FlashAttnFwdSm80INS1_25CollectiveMainloopFwdSm80ILi4ELi1ELb0EN4cute5tupleIJNS5_1CILi128EEENS7_ILi96EEENS7_ILi64EEEEEELi64ENS_10bfloat16_tEfNS_4arch4Sm80ELb0ELb1ELb0ELb1ELb0ELb1ELb1ELb0EEENS1_21CollectiveEpilogueFwdINS6_IJS8_SA_S9_EEENS6_IJNS7_ILi1EEESI_SI_EEESC_SE_Li128ELb1ELb1ELb0ELb0EEENS1_19SingleTileSchedulerILb1ELb0ELb1ELi128EEEEEEEEEvNT_6ParamsE,"ax",@progbits
	.align	128
.text._ZN7cutlass13device_kernelIN5flash19enable_sm80_to_sm89INS1_16FlashAttnFwdSm80INS1_25CollectiveMainloopFwdSm80ILi4ELi1ELb0EN4cute5tupleIJNS5_1CILi128EEENS7_ILi96EEENS7_ILi64EEEEEELi64ENS_10bfloat16_tEfNS_4arch4Sm80ELb0ELb1ELb0ELb1ELb0ELb1ELb1ELb0EEENS1_21CollectiveEpilogueFwdINS6_IJS8_SA_S9_EEENS6_IJNS7_ILi1EEESI_SI_EEESC_SE_Li128ELb1ELb1ELb0ELb0EEENS1_19SingleTileSchedulerILb1ELb0ELb1ELi128EEEEEEEEEvNT_6ParamsE:
        .type           _ZN7cutlass13device_kernelIN5flash19enable_sm80_to_sm89INS1_16FlashAttnFwdSm80INS1_25CollectiveMainloopFwdSm80ILi4ELi1ELb0EN4cute5tupleIJNS5_1CILi128EEENS7_ILi96EEENS7_ILi64EEEEEELi64ENS_10bfloat16_tEfNS_4arch4Sm80ELb0ELb1ELb0ELb1ELb0ELb1ELb1ELb0EEENS1_21CollectiveEpilogueFwdINS6_IJS8_SA_S9_EEENS6_IJNS7_ILi1EEESI_SI_EEESC_SE_Li128ELb1ELb1ELb0ELb0EEENS1_19SingleTileSchedulerILb1ELb0ELb1ELi128EEEEEEEEEvNT_6ParamsE,@function
        .size           _ZN7cutlass13device_kernelIN5flash19enable_sm80_to_sm89INS1_16FlashAttnFwdSm80INS1_25CollectiveMainloopFwdSm80ILi4ELi1ELb0EN4cute5tupleIJNS5_1CILi128EEENS7_ILi96EEENS7_ILi64EEEEEELi64ENS_10bfloat16_tEfNS_4arch4Sm80ELb0ELb1ELb0ELb1ELb0ELb1ELb1ELb0EEENS1_21CollectiveEpilogueFwdINS6_IJS8_SA_S9_EEENS6_IJNS7_ILi1EEESI_SI_EEESC_SE_Li128ELb1ELb1ELb0ELb0EEENS1_19SingleTileSchedulerILb1ELb0ELb1ELi128EEEEEEEEEvNT_6ParamsE,(.L_x_32 - _ZN7cutlass13device_kernelIN5flash19enable_sm80_to_sm89INS1_16FlashAttnFwdSm80INS1_25CollectiveMainloopFwdSm80ILi4ELi1ELb0EN4cute5tupleIJNS5_1CILi128EEENS7_ILi96EEENS7_ILi64EEEEEELi64ENS_10bfloat16_tEfNS_4arch4Sm80ELb0ELb1ELb0ELb1ELb0ELb1ELb1ELb0EEENS1_21CollectiveEpilogueFwdINS6_IJS8_SA_S9_EEENS6_IJNS7_ILi1EEESI_SI_EEESC_SE_Li128ELb1ELb1ELb0ELb0EEENS1_19SingleTileSchedulerILb1ELb0ELb1ELi128EEEEEEEEEvNT_6ParamsE)
        .other          _ZN7cutlass13device_kernelIN5flash19enable_sm80_to_sm89INS1_16FlashAttnFwdSm80INS1_25CollectiveMainloopFwdSm80ILi4ELi1ELb0EN4cute5tupleIJNS5_1CILi128EEENS7_ILi96EEENS7_ILi64EEEEEELi64ENS_10bfloat16_tEfNS_4arch4Sm80ELb0ELb1ELb0ELb1ELb0ELb1ELb1ELb0EEENS1_21CollectiveEpilogueFwdINS6_IJS8_SA_S9_EEENS6_IJNS7_ILi1EEESI_SI_EEESC_SE_Li128ELb1ELb1ELb0ELb0EEENS1_19SingleTileSchedulerILb1ELb0ELb1ELi128EEEEEEEEEvNT_6ParamsE,@"STO_CUDA_ENTRY STV_DEFAULT"
_ZN7cutlass13device_kernelIN5flash19enable_sm80_to_sm89INS1_16FlashAttnFwdSm80INS1_25CollectiveMainloopFwdSm80ILi4ELi1ELb0EN4cute5tupleIJNS5_1CILi128EEENS7_ILi96EEENS7_ILi64EEEEEELi64ENS_10bfloat16_tEfNS_4arch4Sm80ELb0ELb1ELb0ELb1ELb0ELb1ELb1ELb0EEENS1_21CollectiveEpilogueFwdINS6_IJS8_SA_S9_EEENS6_IJNS7_ILi1EEESI_SI_EEESC_SE_Li128ELb1ELb1ELb0ELb0EEENS1_19SingleTileSchedulerILb1ELb0ELb1ELi128EEEEEEEEEvNT_6ParamsE:
[----:B------:R-:W-:Y:S01]  /*0000*/  LDC R1, c[0x0][0x37c] ;  /* 0x0000df00ff017b82 */ /* 0x000fe20000000800 */
[----:B------:R-:W-:Y:S05]  /*0010*/  EXIT ;  /* 0x000000000000794d */ /* 0x000fea0003800000 */
.L_x_14:
        /* <DEDUP_REMOVED lines=14> */
.L_x_32:


//--------------------- .text._ZN7cutlass13device_kernelIN5flash19enable_sm80_to_sm89INS1_16FlashAttnFwdSm80INS1_25CollectiveMainloopFwdSm80ILi4ELi1ELb0EN4cute5tupleIJNS5_1CILi128EEENS7_ILi112EEENS7_ILi64EEEEEELi64ENS_10bfloat16_tEfNS_4arch4Sm80ELb1ELb0ELb0ELb0ELb0ELb0ELb1ELb0EEENS1_21CollectiveEpilogueFwdINS6_IJS8_SA_S9_EEENS6_IJNS7_ILi1EEESI_SI_EEESC_SE_Li128ELb0ELb1ELb0ELb0EEENS1_30DynamicPersistentTileSchedulerILi128ELi128ELb0ELb1ELb0EEEEEEEEEvNT_6ParamsE --------------------------
	.section	.text._ZN7cutlass13device_kernelIN5flash19enable_sm80_to_sm89INS1_16FlashAttnFwdSm80INS1_25CollectiveMainloopFwdSm80ILi4ELi1ELb0EN4cute5tupleIJNS5_1CILi128EEENS7_ILi112EEENS7_ILi64EEEEEELi64ENS_10bfloat16_tEfNS_4arch4Sm80ELb1ELb0ELb0ELb0ELb0ELb0ELb1ELb0EEENS1_21CollectiveEpilogueFwdINS6_IJS8_SA_S9_EEENS6_IJNS7_ILi1EEESI_SI_EEESC_SE_Li128ELb0ELb1ELb0ELb0EEENS1_30DynamicPersistentTileSchedulerILi128ELi128ELb0ELb1ELb0EEEEEEEEEvNT_6ParamsE,"ax",@progbits
	.align	128
.text._ZN7cutlass13device_kernelIN5flash19enable_sm80_to_sm89INS1_16FlashAttnFwdSm80INS1_25CollectiveMainloopFwdSm80ILi4ELi1ELb0EN4cute5tupleIJNS5_1CILi128EEENS7_ILi112EEENS7_ILi64EEEEEELi64ENS_10bfloat16_tEfNS_4arch4Sm80ELb1ELb0ELb0ELb0ELb0ELb0ELb1ELb0EEENS1_21CollectiveEpilogueFwdINS6_IJS8_SA_S9_EEENS6_IJNS7_ILi1EEESI_SI_EEESC_SE_Li128ELb0ELb1ELb0ELb0EEENS1_30DynamicPersistentTileSchedulerILi128ELi128ELb0ELb1ELb0EEEEEEEEEvNT_6ParamsE:
        .type           _ZN7cutlass13device_kernelIN5flash19enable_sm80_to_sm89INS1_16FlashAttnFwdSm80INS1_25CollectiveMainloopFwdSm80ILi4ELi1ELb0EN4cute5tupleIJNS5_1CILi128EEENS7_ILi112EEENS7_ILi64EEEEEELi64ENS_10bfloat16_tEfNS_4arch4Sm80ELb1ELb0ELb0ELb0ELb0ELb0ELb1ELb0EEENS1_21CollectiveEpilogueFwdINS6_IJS8_SA_S9_EEENS6_IJNS7_ILi1EEESI_SI_EEESC_SE_Li128ELb0ELb1ELb0ELb0EEENS1_30DynamicPersistentTileSchedulerILi128ELi128ELb0ELb1ELb0EEEEEEEEEvNT_6ParamsE,@function
        .size           _ZN7cutlass13device_kernelIN5flash19enable_sm80_to_sm89INS1_16FlashAttnFwdSm80INS1_25CollectiveMainloopFwdSm80ILi4ELi1ELb0EN4cute5tupleIJNS5_1CILi128EEENS7_ILi112EEENS7_ILi64EEEEEELi64ENS_10bfloat16_tEfNS_4arch4Sm80ELb1ELb0ELb0ELb0ELb0ELb0ELb1ELb0EEENS1_21CollectiveEpilogueFwdINS6_IJS8_SA_S9_EEENS6_IJNS7_ILi1EEESI_SI_EEESC_SE_Li128ELb0ELb1ELb0ELb0EEENS1_30DynamicPersistentTileSchedulerILi128ELi128ELb0ELb1ELb0EEEEEEEEEvNT_6ParamsE,(.L_x_33 - _ZN7cutlass13device_kernelIN5flash19enable_sm80_to_sm89INS1_16FlashAttnFwdSm80INS1_25CollectiveMainloopFwdSm80ILi4ELi1ELb0EN4cute5tupleIJNS5_1CILi128EEENS7_ILi112EEENS7_ILi64EEEEEELi64ENS_10bfloat16_tEfNS_4arch4Sm80ELb1ELb0ELb0ELb0ELb0ELb0ELb1ELb0EEENS1_21CollectiveEpilogueFwdINS6_IJS8_SA_S9_EEENS6_IJNS7_ILi1EEESI_SI_EEESC_SE_Li128ELb0ELb1ELb0ELb0EEENS1_30DynamicPersistentTileSchedulerILi128ELi128ELb0ELb1ELb0EEEEEEEEEvNT_6ParamsE)
        .other          _ZN7cutlass13device_kernelIN5flash19enable_sm80_to_sm89INS1_16FlashAttnFwdSm80INS1_25CollectiveMainloopFwdSm80ILi4ELi1ELb0EN4cute5tupleIJNS5_1CILi128EEENS7_ILi112EEENS7_ILi64EEEEEELi64ENS_10bfloat16_tEfNS_4arch4Sm80ELb1ELb0ELb0ELb0ELb0ELb0ELb1ELb0EEENS1_21CollectiveEpilogueFwdINS6_IJS8_SA_S9_EEENS6_IJNS7_ILi1EEESI_SI_EEESC_SE_Li128ELb0ELb1ELb0ELb0EEENS1_30DynamicPersistentTileSchedulerILi128ELi128ELb0ELb1ELb0EEEEEEEEEvNT_6ParamsE,@"STO_CUDA_ENTRY STV_DEFAULT"
_ZN7cutlass13device_kernelIN5flash19enable_sm80_to_sm89INS1_16FlashAttnFwdSm80INS1_25CollectiveMainloopFwdSm80ILi4ELi1ELb0EN4cute5tupleIJNS5_1CILi128EEENS7_ILi112EEENS7_ILi64EEEEEELi64ENS_10bfloat16_tEfNS_4arch4Sm80ELb1ELb0ELb0ELb0ELb0ELb0ELb1ELb0EEENS1_21CollectiveEpilogueFwdINS6_IJS8_SA_S9_EEENS6_IJNS7_ILi1EEESI_SI_EEESC_SE_Li128ELb0ELb1ELb0ELb0EEENS1_30DynamicPersistentTileSchedulerILi128ELi128ELb0ELb1ELb0EEEEEEEEEvNT_6ParamsE:
[----:B------:R-:W-:Y:S01]  /*0000*/  LDC R1, c[0x0][0x37c] ;  /* 0x0000df00ff017b82 */ /* 0x000fe20000000800 */
[----:B------:R-:W-:Y:S05]  /*0010*/  EXIT ;  /* 0x000000000000794d */ /* 0x000fea0003800000 */
.L_x_15:
        /* <DEDUP_REMOVED lines=14> */
.L_x_33:


//--------------------- .text._ZN7cutlass13device_kernelIN5flash19enable_sm80_to_sm89INS1_16FlashAttnFwdSm80INS1_25CollectiveMainloopFwdSm80ILi4ELi1ELb0EN4cute5tupleIJNS5_1CILi128EEENS7_ILi112EEENS7_ILi64EEEEEELi64ENS_10bfloat16_tEfNS_4arch4Sm80ELb1ELb0ELb0ELb1ELb0ELb0ELb1ELb0EEENS1_21CollectiveEpilogueFwdINS6_IJS8_SA_S9_EEENS6_IJNS7_ILi1EEESI_SI_EEESC_SE_Li128ELb1ELb1ELb0ELb0EEENS1_19SingleTileSchedulerILb1ELb0ELb1ELi128EEEEEEEEEvNT_6ParamsE --------------------------
	.section	.text._ZN7cutlass13device_kernelIN5flash19enable_sm80_to_sm89INS1_16FlashAttnFwdSm80INS1_25CollectiveMainloopFwdSm80ILi4ELi1ELb0EN4cute5tupleIJNS5_1CILi128EEENS7_ILi112EEENS7_ILi64EEEEEELi64ENS_10bfloat16_tEfNS_4arch4Sm80ELb1ELb0ELb0ELb1ELb0ELb0ELb1ELb0EEENS1_21CollectiveEpilogueFwdINS6_IJS8_SA_S9_EEENS6_IJNS7_ILi1EEESI_SI_EEESC_SE_Li128ELb1ELb1ELb0ELb0EEENS1_19SingleTileSchedulerILb1ELb0ELb1ELi128EEEEEEEEEvNT_6ParamsE,"ax",@progbits
	.align	128
.text._ZN7cutlass13device_kernelIN5flash19enable_sm80_to_sm89INS1_16FlashAttnFwdSm80INS1_25CollectiveMainloopFwdSm80ILi4ELi1ELb0EN4cute5tupleIJNS5_1CILi128EEENS7_ILi112EEENS7_ILi64EEEEEELi64ENS_10bfloat16_tEfNS_4arch4Sm80ELb1ELb0ELb0ELb1ELb0ELb0ELb1ELb0EEENS1_21CollectiveEpilogueFwdINS6_IJS8_SA_S9_EEENS6_IJNS7_ILi1EEESI_SI_EEESC_SE_Li128ELb1ELb1ELb0ELb0EEENS1_19SingleTileSchedulerILb1ELb0ELb1ELi128EEEEEEEEEvNT_6ParamsE:
        .type           _ZN7cutlass13device_kernelIN5flash19enable_sm80_to_sm89INS1_16FlashAttnFwdSm80INS1_25CollectiveMainloopFwdSm80ILi4ELi1ELb0EN4cute5tupleIJNS5_1CILi128EEENS7_ILi112EEENS7_ILi64EEEEEELi64ENS_10bfloat16_tEfNS_4arch4Sm80ELb1ELb0ELb0ELb1ELb0ELb0ELb1ELb0EEENS1_21CollectiveEpilogueFwdINS6_IJS8_SA_S9_EEENS6_IJNS7_ILi1EEESI_SI_EEESC_SE_Li128ELb1ELb1ELb0ELb0EEENS1_19SingleTileSchedulerILb1ELb0ELb1ELi128EEEEEEEEEvNT_6ParamsE,@function
        .size           _ZN7cutlass13device_kernelIN5flash19enable_sm80_to_sm89INS1_16FlashAttnFwdSm80INS1_25CollectiveMainloopFwdSm80ILi4ELi1ELb0EN4cute5tupleIJNS5_1CILi128EEENS7_ILi112EEENS7_ILi64EEEEEELi64ENS_10bfloat16_tEfNS_4arch4Sm80ELb1ELb0ELb0ELb1ELb0ELb0ELb1ELb0EEENS1_21CollectiveEpilogueFwdINS6_IJS8_SA_S9_EEENS6_IJNS7_ILi1EEESI_SI_EEESC_SE_Li128ELb1ELb1ELb0ELb0EEENS1_19SingleTileSchedulerILb1ELb0ELb1ELi128EEEEEEEEEvNT_6ParamsE,(.L_x_34 - _ZN7cutlass13device_kernelIN5flash19enable_sm80_to_sm89INS1_16FlashAttnFwdSm80INS1_25CollectiveMainloopFwdSm80ILi4ELi1ELb0EN4cute5tupleIJNS5_1CILi128EEENS7_ILi112EEENS7_ILi64EEEEEELi64ENS_10bfloat16_tEfNS_4arch4Sm80ELb1ELb0ELb0ELb1ELb0ELb0ELb1ELb0EEENS1_21CollectiveEpilogueFwdINS6_IJS8_SA_S9_EEENS6_IJNS7_ILi1EEESI_SI_EEESC_SE_Li128ELb1ELb1ELb0ELb0EEENS1_19SingleTileSchedulerILb1ELb0ELb1ELi128EEEEEEEEEvNT_6ParamsE)
        .other          _ZN7cutlass13device_kernelIN5flash19enable_sm80_to_sm89INS1_16FlashAttnFwdSm80INS1_25CollectiveMainloopFwdSm80ILi4ELi1ELb0EN4cute5tupleIJNS5_1CILi128EEENS7_ILi112EEENS7_ILi64EEEEEELi64ENS_10bfloat16_tEfNS_4arch4Sm80ELb1ELb0ELb0ELb1ELb0ELb0ELb1ELb0EEENS1_21CollectiveEpilogueFwdINS6_IJS8_SA_S9_EEENS6_IJNS7_ILi1EEESI_SI_EEESC_SE_Li128ELb1ELb1ELb0ELb0EEENS1_19SingleTileSchedulerILb1ELb0ELb1ELi128EEEEEEEEEvNT_6ParamsE,@"STO_CUDA_ENTRY STV_DEFAULT"
_ZN7cutlass13device_kernelIN5flash19enable_sm80_to_sm89INS1_16FlashAttnFwdSm80INS1_25CollectiveMainloopFwdSm80ILi4ELi1ELb0EN4cute5tupleIJNS5_1CILi128EEENS7_ILi112EEENS7_ILi64EEEEEELi64ENS_10bfloat16_tEfNS_4arch4Sm80ELb1ELb0ELb0ELb1ELb0ELb0ELb1ELb0EEENS1_21CollectiveEpilogueFwdINS6_IJS8_SA_S9_EEENS6_IJNS7_ILi1EEESI_SI_EEESC_SE_Li128ELb1ELb1ELb0ELb0EEENS1_19SingleTileSchedulerILb1ELb0ELb1ELi128EEEEEEEEEvNT_6ParamsE:
[----:B------:R-:W-:Y:S01]  /*0000*/  LDC R1, c[0x0][0x37c] ;  /* 0x0000df00ff017b82 */ /* 0x000fe20000000800 */
[----:B------:R-:W-:Y:S05]  /*0010*/  EXIT ;  /* 0x000000000000794d */ /* 0x000fea0003800000 */
.L_x_16:
        /* <DEDUP_REMOVED lines=14> */
.L_x_34:


//--------------------- .text._ZN7cutlass13device_kernelIN5flash19enable_sm80_to_sm89INS1_16FlashAttnFwdSm80INS1_25CollectiveMainloopFwdSm80ILi4ELi1ELb0EN4cute5tupleIJNS5_1CILi128EEENS7_ILi112EEENS7_ILi64EEEEEELi64ENS_10bfloat16_tEfNS_4arch4Sm80ELb1ELb0ELb0ELb1ELb0ELb1ELb1ELb0EEENS1_21CollectiveEpilogueFwdINS6_IJS8_SA_S9_EEENS6_IJNS7_ILi1EEESI_SI_EEESC_SE_Li128ELb1ELb1ELb0ELb0EEENS1_19SingleTileSchedulerILb1ELb0ELb1ELi128EEEEEEEEEvNT_6ParamsE --------------------------
	.section	.text._ZN7cutlass13device_kernelIN5flash19enable_sm80_to_sm89INS1_16FlashAttnFwdSm80INS1_25CollectiveMainloopFwdSm80ILi4ELi1ELb0EN4cute5tupleIJNS5_1CILi128EEENS7_ILi112EEENS7_ILi64EEEEEELi64ENS_10bfloat16_tEfNS_4arch4Sm80ELb1ELb0ELb0ELb1ELb0ELb1ELb1ELb0EEENS1_21CollectiveEpilogueFwdINS6_IJS8_SA_S9_EEENS6_IJNS7_ILi1EEESI_SI_EEESC_SE_Li128ELb1ELb1ELb0ELb0EEENS1_19SingleTileSchedulerILb1ELb0ELb1ELi128EEEEEEEEEvNT_6ParamsE,"ax",@progbits
	.align	128
.text._ZN7cutlass13device_kernelIN5flash19enable_sm80_to_sm89INS1_16FlashAttnFwdSm80INS1_25CollectiveMainloopFwdSm80ILi4ELi1ELb0EN4cute5tupleIJNS5_1CILi128EEENS7_ILi112EEENS7_ILi64EEEEEELi64ENS_10bfloat16_tEfNS_4arch4Sm80ELb1ELb0ELb0ELb1ELb0ELb1ELb1ELb0EEENS1_21CollectiveEpilogueFwdINS6_IJS8_SA_S9_EEENS6_IJNS7_ILi1EEESI_SI_EEESC_SE_Li128ELb1ELb1ELb0ELb0EEENS1_19SingleTileSchedulerILb1ELb0ELb1ELi128EEEEEEEEEvNT_6ParamsE:
        .type           _ZN7cutlass13device_kernelIN5flash19enable_sm80_to_sm89INS1_16FlashAttnFwdSm80INS1_25CollectiveMainloopFwdSm80ILi4ELi1ELb0EN4cute5tupleIJNS5_1CILi128EEENS7_ILi112EEENS7_ILi64EEEEEELi64ENS_10bfloat16_tEfNS_4arch4Sm80ELb1ELb0ELb0ELb1ELb0ELb1ELb1ELb0EEENS1_21CollectiveEpilogueFwdINS6_IJS8_SA_S9_EEENS6_IJNS7_ILi1EEESI_SI_EEESC_SE_Li128ELb1ELb1ELb0ELb0EEENS1_19SingleTileSchedulerILb1ELb0ELb1ELi128EEEEEEEEEvNT_6ParamsE,@function
        .size           _ZN7cutlass13device_kernelIN5flash19enable_sm80_to_sm89INS1_16FlashAttnFwdSm80INS1_25CollectiveMainloopFwdSm80ILi4ELi1ELb0EN4cute5tupleIJNS5_1CILi128EEENS7_ILi112EEENS7_ILi64EEEEEELi64ENS_10bfloat16_tEfNS_4arch4Sm80ELb1ELb0ELb0ELb1ELb0ELb1ELb1ELb0EEENS1_21CollectiveEpilogueFwdINS6_IJS8_SA_S9_EEENS6_IJNS7_ILi1EEESI_SI_EEESC_SE_Li128ELb1ELb1ELb0ELb0EEENS1_19SingleTileSchedulerILb1ELb0ELb1ELi128EEEEEEEEEvNT_6ParamsE,(.L_x_35 - _ZN7cutlass13device_kernelIN5flash19enable_sm80_to_sm89INS1_16FlashAttnFwdSm80INS1_25CollectiveMainloopFwdSm80ILi4ELi1ELb0EN4cute5tupleIJNS5_1CILi128EEENS7_ILi112EEENS7_ILi64EEEEEELi64ENS_10bfloat16_tEfNS_4arch4Sm80ELb1ELb0ELb0ELb1ELb0ELb1ELb1ELb0EEENS1_21CollectiveEpilogueFwdINS6_IJS8_SA_S9_EEENS6_IJNS7_ILi1EEESI_SI_EEESC_SE_Li128ELb1ELb1ELb0ELb0EEENS1_19SingleTileSchedulerILb1ELb0ELb1ELi128EEEEEEEEEvNT_6ParamsE)
        .other          _ZN7cutlass13device_kernelIN5flash19enable_sm80_to_sm89INS1_16FlashAttnFwdSm80INS1_25CollectiveMainloopFwdSm80ILi4ELi1ELb0EN4cute5tupleIJNS5_1CILi128EEENS7_ILi112EEENS7_ILi64EEEEEELi64ENS_10bfloat16_tEfNS_4arch4Sm80ELb1ELb0ELb0ELb1ELb0ELb1ELb1ELb0EEENS1_21CollectiveEpilogueFwdINS6_IJS8_SA_S9_EEENS6_IJNS7_ILi1EEESI_SI_EEESC_SE_Li128ELb1ELb1ELb0ELb0EEENS1_19SingleTileSchedulerILb1ELb0ELb1ELi128EEEEEEEEEvNT_6ParamsE,@"STO_CUDA_ENTRY STV_DEFAULT"
_ZN7cutlass13device_kernelIN5flash19enable_sm80_to_sm89INS1_16FlashAttnFwdSm80INS1_25CollectiveMainloopFwdSm80ILi4ELi1ELb0EN4cute5tupleIJNS5_1CILi128EEENS7_ILi112EEENS7_ILi64EEEEEELi64ENS_10bfloat16_tEfNS_4arch4Sm80ELb1ELb0ELb0ELb1ELb0ELb1ELb1ELb0EEENS1_21CollectiveEpilogueFwdINS6_IJS8_SA_S9_EEENS6_IJNS7_ILi1EEESI_SI_EEESC_SE_Li128ELb1ELb1ELb0ELb0EEENS1_19SingleTileSchedulerILb1ELb0ELb1ELi128EEEEEEEEEvNT_6ParamsE:
[----:B------:R-:W-:Y:S01]  /*0000*/  LDC R1, c[0x0][0x37c] ;  /* 0x0000df00ff017b82 */ /* 0x000fe20000000800 */
[----:B------:R-:W-:Y:S05]  /*0010*/  EXIT ;  /* 0x000000000000794d */ /* 0x000fea0003800000 */
.L_x_17:
        /* <DEDUP_REMOVED lines=14> */
.L_x_35:


//--------------------- .nv.shared.reserved.0     --------------------------
	.section	.nv.shared.reserved.0,"aw",@nobits
	.weak		__nv_reservedSMEM_offset_0_alias
	.size		__nv_reservedSMEM_offset_0_alias, 0, 64
	.other		__nv_reservedSMEM_offset_0_alias,@"STO_CUDA_RESERVED_SHARED STV_DEFAULT"
__nv_reservedSMEM_offset_0_alias:
	.zero		0
	.zero		64


//--------------------- .nv.global                --------------------------
	.section	.nv.global,"aw",@nobits
.nv.global:
	.type		_ZN76_INTERNAL_9d42b0b3_40_flash_fwd_hdim64_bf16_softcapall_sm80_cu_21e1f8cb_33124cute1_E,@object
	.size		_ZN76_INTERNAL_9d42b0b3_40_flash_fwd_hdim64_bf16_softcapall_sm80_cu_21e1f8cb_33124cute1_E,(_ZN76_INTERNAL_9d42b0b3_40_flash_fwd_hdim64_bf16_softcapall_sm80_cu_21e1f8cb_33124cuda3std3__45__cpo6cbeginE - _ZN76_INTERNAL_9d42b0b3_40_flash_fwd_hdim64_bf16_softcapall_sm80_cu_21e1f8cb_33124cute1_E)
_ZN76_INTERNAL_9d42b0b3_40_flash_fwd_hdim64_bf16_softcapall_sm80_cu_21e1f8cb_33124cute1_E:
	.zero		1
	.type		_ZN76_INTERNAL_9d42b0b3_40_flash_fwd_hdim64_bf16_softcapall_sm80_cu_21e1f8cb_33124cuda3std3__45__cpo6cbeginE,@object
	.size		_ZN76_INTERNAL_9d42b0b3_40_flash_fwd_hdim64_bf16_softcapall_sm80_cu_21e1f8cb_33124cuda3std3__45__cpo6cbeginE,(_ZN76_INTERNAL_9d42b0b3_40_flash_fwd_hdim64_bf16_softcapall_sm80_cu_21e1f8cb_33124cuda3std3__48in_placeE - _ZN76_INTERNAL_9d42b0b3_40_flash_fwd_hdim64_bf16_softcapall_sm80_cu_21e1f8cb_33124cuda3std3__45__cpo6cbeginE)
_ZN76_INTERNAL_9d42b0b3_40_flash_fwd_hdim64_bf16_softcapall_sm80_cu_21e1f8cb_33124cuda3std3__45__cpo6cbeginE:
	.zero		1
	.type		_ZN76_INTERNAL_9d42b0b3_40_flash_fwd_hdim64_bf16_softcapall_sm80_cu_21e1f8cb_33124cuda3std3__48in_placeE,@object
	.size		_ZN76_INTERNAL_9d42b0b3_40_flash_fwd_hdim64_bf16_softcapall_sm80_cu_21e1f8cb_33124cuda3std3__48in_placeE,(_ZN76_INTERNAL_9d42b0b3_40_flash_fwd_hdim64_bf16_softcapall_sm80_cu_21e1f8cb_33124cuda3std6ranges3__45__cpo9iter_moveE - _ZN76_INTERNAL_9d42b0b3_40_flash_fwd_hdim64_bf16_softcapall_sm80_cu_21e1f8cb_33124cuda3std3__48in_placeE)
_ZN76_INTERNAL_9d42b0b3_40_flash_fwd_hdim64_bf16_softcapall_sm80_cu_21e1f8cb_33124cuda3std3__48in_placeE:
	.zero		1
	.type		_ZN76_INTERNAL_9d42b0b3_40_flash_fwd_hdim64_bf16_softcapall_sm80_cu_21e1f8cb_33124cuda3std6ranges3__45__cpo9iter_moveE,@object
	.size		_ZN76_INTERNAL_9d42b0b3_40_flash_fwd_hdim64_bf16_softcapall_sm80_cu_21e1f8cb_33124cuda3std6ranges3__45__cpo9iter_moveE,(_ZN76_INTERNAL_9d42b0b3_40_flash_fwd_hdim64_bf16_softcapall_sm80_cu_21e1f8cb_33124cuda3std3__45__cpo5beginE - _ZN76_INTERNAL_9d42b0b3_40_flash_fwd_hdim64_bf16_softcapall_sm80_cu_21e1f8cb_33124cuda3std6ranges3__45__cpo9iter_moveE)
_ZN76_INTERNAL_9d42b0b3_40_flash_fwd_hdim64_bf16_softcapall_sm80_cu_21e1f8cb_33124cuda3std6ranges3__45__cpo9iter_moveE:
	.zero		1
	.type		_ZN76_INTERNAL_9d42b0b3_40_flash_fwd_hdim64_bf16_softcapall_sm80_cu_21e1f8cb_33124cuda3std3__45__cpo5beginE,@object
	.size		_ZN76_INTERNAL_9d42b0b3_40_flash_fwd_hdim64_bf16_softcapall_sm80_cu_21e1f8cb_33124cuda3std3__45__cpo5beginE,(_ZN76_INTERNAL_9d42b0b3_40_flash_fwd_hdim64_bf16_softcapall_sm80_cu_21e1f8cb_33124cuda3std3__478_GLOBAL__N__9d42b0b3_40_flash_fwd_hdim64_bf16_softcapall_sm80_cu_21e1f8cb_33126ignoreE - _ZN76_INTERNAL_9d42b0b3_40_flash_fwd_hdim64_bf16_softcapall_sm80_cu_21e1f8cb_33124cuda3std3__45__cpo5beginE)
_ZN76_INTERNAL_9d42b0b3_40_flash_fwd_hdim64_bf16_softcapall_sm80_cu_21e1f8cb_33124cuda3std3__45__cpo5beginE:
	.zero		1
	.type		_ZN76_INTERNAL_9d42b0b3_40_flash_fwd_hdim64_bf16_softcapall_sm80_cu_21e1f8cb_33124cuda3std3__478_GLOBAL__N__9d42b0b3_40_flash_fwd_hdim64_bf16_softcapall_sm80_cu_21e1f8cb_33126ignoreE,@object
	.size		_ZN76_INTERNAL_9d42b0b3_40_flash_fwd_hdim64_bf16_softcapall_sm80_cu_21e1f8cb_33124cuda3std3__478_GLOBAL__N__9d42b0b3_40_flash_fwd_hdim64_bf16_softcapall_sm80_cu_21e1f8cb_33126ignoreE,(_ZN76_INTERNAL_9d42b0b3_40_flash_fwd_hdim64_bf16_softcapall_sm80_cu_21e1f8cb_33124cute7productE - _ZN76_INTERNAL_9d42b0b3_40_flash_fwd_hdim64_bf16_softcapall_sm80_cu_21e1f8cb_33124cuda3std3__478_GLOBAL__N__9d42b0b3_40_flash_fwd_hdim64_bf16_softcapall_sm80_cu_21e1f8cb_33126ignoreE)
_ZN76_INTERNAL_9d42b0b3_40_flash_fwd_hdim64_bf16_softcapall_sm80_cu_21e1f8cb_33124cuda3std3__478_GLOBAL__N__9d42b0b3_40_flash_fwd_hdim64_bf16_softcapall_sm80_cu_21e1f8cb_33126ignoreE:
	.zero		1
	.type		_ZN76_INTERNAL_9d42b0b3_40_flash_fwd_hdim64_bf16_softcapall_sm80_cu_21e1f8cb_33124cute7productE,@object
	.size		_ZN76_INTERNAL_9d42b0b3_40_flash_fwd_hdim64_bf16_softcapall_sm80_cu_21e1f8cb_33124cute7productE,(_ZN76_INTERNAL_9d42b0b3_40_flash_fwd_hdim64_bf16_softcapall_sm80_cu_21e1f8cb_33124cuda3std3__45__cpo3endE - _ZN76_INTERNAL_9d42b0b3_40_flash_fwd_hdim64_bf16_softcapall_sm80_cu_21e1f8cb_33124cute7productE)
_ZN76_INTERNAL_9d42b0b3_40_flash_fwd_hdim64_bf16_softcapall_sm80_cu_21e1f8cb_33124cute7productE:
	.zero		1
	.type		_ZN76_INTERNAL_9d42b0b3_40_flash_fwd_hdim64_bf16_softcapall_sm80_cu_21e1f8cb_33124cuda3std3__45__cpo3endE,@object
	.size		_ZN76_INTERNAL_9d42b0b3_40_flash_fwd_hdim64_bf16_softcapall_sm80_cu_21e1f8cb_33124cuda3std3__45__cpo3endE,(_ZN76_INTERNAL_9d42b0b3_40_flash_fwd_hdim64_bf16_softcapall_sm80_cu_21e1f8cb_33124cuda3std3__419piecewise_constructE - _ZN76_INTERNAL_9d42b0b3_40_flash_fwd_hdim64_bf16_softcapall_sm80_cu_21e1f8cb_33124cuda3std3__45__cpo3endE)
_ZN76_INTERNAL_9d42b0b3_40_flash_fwd_hdim64_bf16_softcapall_sm80_cu_21e1f8cb_33124cuda3std3__45__cpo3endE:
	.zero		1
	.type		_ZN76_INTERNAL_9d42b0b3_40_flash_fwd_hdim64_bf16_softcapall_sm80_cu_21e1f8cb_33124cuda3std3__419piecewise_constructE,@object
	.size		_ZN76_INTERNAL_9d42b0b3_40_flash_fwd_hdim64_bf16_softcapall_sm80_cu_21e1f8cb_33124cuda3std3__419piecewise_constructE,(_ZN76_INTERNAL_9d42b0b3_40_flash_fwd_hdim64_bf16_softcapall_sm80_cu_21e1f8cb_33124cuda3std3__45__cpo4cendE - _ZN76_INTERNAL_9d42b0b3_40_flash_fwd_hdim64_bf16_softcapall_sm80_cu_21e1f8cb_33124cuda3std3__419piecewise_constructE)
_ZN76_INTERNAL_9d42b0b3_40_flash_fwd_hdim64_bf16_softcapall_sm80_cu_21e1f8cb_33124cuda3std3__419piecewise_constructE:
	.zero		1
	.type		_ZN76_INTERNAL_9d42b0b3_40_flash_fwd_hdim64_bf16_softcapall_sm80_cu_21e1f8cb_33124cuda3std3__45__cpo4cendE,@object
	.size		_ZN76_INTERNAL_9d42b0b3_40_flash_fwd_hdim64_bf16_softcapall_sm80_cu_21e1f8cb_33124cuda3std3__45__cpo4cendE,(_ZN76_INTERNAL_9d42b0b3_40_flash_fwd_hdim64_bf16_softcapall_sm80_cu_21e1f8cb_33124cuda3std6ranges3__45__cpo4swapE - _ZN76_INTERNAL_9d42b0b3_40_flash_fwd_hdim64_bf16_softcapall_sm80_cu_21e1f8cb_33124cuda3std3__45__cpo4cendE)
_ZN76_INTERNAL_9d42b0b3_40_flash_fwd_hdim64_bf16_softcapall_sm80_cu_21e1f8cb_33124cuda3std3__45__cpo4cendE:
	.zero		1
	.type		_ZN76_INTERNAL_9d42b0b3_40_flash_fwd_hdim64_bf16_softcapall_sm80_cu_21e1f8cb_33124cuda3std6ranges3__45__cpo4swapE,@object
	.size		_ZN76_INTERNAL_9d42b0b3_40_flash_fwd_hdim64_bf16_softcapall_sm80_cu_21e1f8cb_33124cuda3std6ranges3__45__cpo4swapE,(.L_7 - _ZN76_INTERNAL_9d42b0b3_40_flash_fwd_hdim64_bf16_softcapall_sm80_cu_21e1f8cb_33124cuda3std6ranges3__45__cpo4swapE)
_ZN76_INTERNAL_9d42b0b3_40_flash_fwd_hdim64_bf16_softcapall_sm80_cu_21e1f8cb_33124cuda3std6ranges3__45__cpo4swapE:
	.zero		1
.L_7:


//--------------------- .nv.constant0._ZN7cutlass13device_kernelIN5flash19enable_sm80_to_sm89INS1_16FlashAttnFwdSm80INS1_25CollectiveMainloopFwdSm80ILi4ELi1ELb0EN4cute5tupleIJNS5_1CILi128EEENS7_ILi112EEENS7_ILi64EEEEEELi64ENS_10bfloat16_tEfNS_4arch4Sm80ELb0ELb0ELb1ELb0ELb0ELb0ELb1ELb0EEENS1_21CollectiveEpilogueFwdINS6_IJS8_SA_S9_EEENS6_IJNS7_ILi1EEESI_SI_EEESC_SE_Li128ELb0ELb1ELb0ELb0EEENS1_19SingleTileSchedulerILb0ELb0ELb1ELi128EEEEEEEEEvNT_6ParamsE --------------------------
	.section	.nv.constant0._ZN7cutlass13device_kernelIN5flash19enable_sm80_to_sm89INS1_16FlashAttnFwdSm80INS1_25CollectiveMainloopFwdSm80ILi4ELi1ELb0EN4cute5tupleIJNS5_1CILi128EEENS7_ILi112EEENS7_ILi64EEEEEELi64ENS_10bfloat16_tEfNS_4arch4Sm80ELb0ELb0ELb1ELb0ELb0ELb0ELb1ELb0EEENS1_21CollectiveEpilogueFwdINS6_IJS8_SA_S9_EEENS6_IJNS7_ILi1EEESI_SI_EEESC_SE_Li128ELb0ELb1ELb0ELb0EEENS1_19SingleTileSchedulerILb0ELb0ELb1ELi128EEEEEEEEEvNT_6ParamsE,"a",@progbits
	.sectionflags	@""
	.align	4
.nv.constant0._ZN7cutlass13device_kernelIN5flash19enable_sm80_to_sm89INS1_16FlashAttnFwdSm80INS1_25CollectiveMainloopFwdSm80ILi4ELi1ELb0EN4cute5tupleIJNS5_1CILi128EEENS7_ILi112EEENS7_ILi64EEEEEELi64ENS_10bfloat16_tEfNS_4arch4Sm80ELb0ELb0ELb1ELb0ELb0ELb0ELb1ELb0EEENS1_21CollectiveEpilogueFwdINS6_IJS8_SA_S9_EEENS6_IJNS7_ILi1EEESI_SI_EEESC_SE_Li128ELb0ELb1ELb0ELb0EEENS1_19SingleTileSchedulerILb0ELb0ELb1ELi128EEEEEEEEEvNT_6ParamsE:
	.zero		1944


//--------------------- .nv.constant0._ZN7cutlass13device_kernelIN5flash19enable_sm80_to_sm89INS1_16FlashAttnFwdSm80INS1_25CollectiveMainloopFwdSm80ILi4ELi1ELb0EN4cute5tupleIJNS5_1CILi128EEENS7_ILi112EEENS7_ILi64EEEEEELi64ENS_10bfloat16_tEfNS_4arch4Sm80ELb0ELb0ELb1ELb1ELb0ELb0ELb1ELb0EEENS1_21CollectiveEpilogueFwdINS6_IJS8_SA_S9_EEENS6_IJNS7_ILi1EEESI_SI_EEESC_SE_Li128ELb1ELb1ELb0ELb0EEENS1_19SingleTileSchedulerILb1ELb0ELb1ELi128EEEEEEEEEvNT_6ParamsE --------------------------
	.section	.nv.constant0._ZN7cutlass13device_kernelIN5flash19enable_sm80_to_sm89INS1_16FlashAttnFwdSm80INS1_25CollectiveMainloopFwdSm80ILi4ELi1ELb0EN4cute5tupleIJNS5_1CILi128EEENS7_ILi112EEENS7_ILi64EEEEEELi64ENS_10bfloat16_tEfNS_4arch4Sm80ELb0ELb0ELb1ELb1ELb0ELb0ELb1ELb0EEENS1_21CollectiveEpilogueFwdINS6_IJS8_SA_S9_EEENS6_IJNS7_ILi1EEESI_SI_EEESC_SE_Li128ELb1ELb1ELb0ELb0EEENS1_19SingleTileSchedulerILb1ELb0ELb1ELi128EEEEEEEEEvNT_6ParamsE,"a",@progbits
	.sectionflags	@""
	.align	4
.nv.constant0._ZN7cutlass13device_kernelIN5flash19enable_sm80_to_sm89INS1_16FlashAttnFwdSm80INS1_25CollectiveMainloopFwdSm80ILi4ELi1ELb0EN4cute5tupleIJNS5_1CILi128EEENS7_ILi112EEENS7_ILi64EEEEEELi64ENS_10bfloat16_tEfNS_4arch4Sm80ELb0ELb0ELb1ELb1ELb0ELb0ELb1ELb0EEENS1_21CollectiveEpilogueFwdINS6_IJS8_SA_S9_EEENS6_IJNS7_ILi1EEESI_SI_EEESC_SE_Li128ELb1ELb1ELb0ELb0EEENS1_19SingleTileSchedulerILb1ELb0ELb1ELi128EEEEEEEEEvNT_6ParamsE:
	.zero		1944


//--------------------- .nv.constant0._ZN7cutlass13device_kernelIN5flash19enable_sm80_to_sm89INS1_16FlashAttnFwdSm80INS1_25CollectiveMainloopFwdSm80ILi4ELi1ELb0EN4cute5tupleIJNS5_1CILi128EEENS7_ILi112EEENS7_ILi64EEEEEELi64ENS_10bfloat16_tEfNS_4arch4Sm80ELb0ELb0ELb1ELb1ELb0ELb1ELb1ELb0EEENS1_21CollectiveEpilogueFwdINS6_IJS8_SA_S9_EEENS6_IJNS7_ILi1EEESI_SI_EEESC_SE_Li128ELb1ELb1ELb0ELb0EEENS1_19SingleTileSchedulerILb1ELb0ELb1ELi128EEEEEEEEEvNT_6ParamsE --------------------------
	.section	.nv.constant0._ZN7cutlass13device_kernelIN5flash19enable_sm80_to_sm89INS1_16FlashAttnFwdSm80INS1_25CollectiveMainloopFwdSm80ILi4ELi1ELb0EN4cute5tupleIJNS5_1CILi128EEENS7_ILi112EEENS7_ILi64EEEEEELi64ENS_10bfloat16_tEfNS_4arch4Sm80ELb0ELb0ELb1ELb1ELb0ELb1ELb1ELb0EEENS1_21CollectiveEpilogueFwdINS6_IJS8_SA_S9_EEENS6_IJNS7_ILi1EEESI_SI_EEESC_SE_Li128ELb1ELb1ELb0ELb0EEENS1_19SingleTileSchedulerILb1ELb0ELb1ELi128EEEEEEEEEvNT_6ParamsE,"a",@progbits
	.sectionflags	@""
	.align	4
.nv.constant0._ZN7cutlass13device_kernelIN5flash19enable_sm80_to_sm89INS1_16FlashAttnFwdSm80INS1_25CollectiveMainloopFwdSm80ILi4ELi1ELb0EN4cute5tupleIJNS5_1CILi128EEENS7_ILi112EEENS7_ILi64EEEEEELi64ENS_10bfloat16_tEfNS_4arch4Sm80ELb0ELb0ELb1ELb1ELb0ELb1ELb1ELb0EEENS1_21CollectiveEpilogueFwdINS6_IJS8_SA_S9_EEENS6_IJNS7_ILi1EEESI_SI_EEESC_SE_Li128ELb1ELb1ELb0ELb0EEENS1_19SingleTileSchedulerILb1ELb0ELb1ELi128EEEEEEEEEvNT_6ParamsE:
	.zero		1944


//--------------------- .nv.constant0._ZN7cutlass13device_kernelIN5flash19enable_sm80_to_sm89INS1_16FlashAttnFwdSm80INS1_25CollectiveMainloopFwdSm80ILi4ELi1ELb0EN4cute5tupleIJNS5_1CILi128EEENS7_ILi96EEENS7_ILi64EEEEEELi64ENS_10bfloat16_tEfNS_4arch4Sm80ELb0ELb1ELb1ELb0ELb0ELb0ELb1ELb0EEENS1_21CollectiveEpilogueFwdINS6_IJS8_SA_S9_EEENS6_IJNS7_ILi1EEESI_SI_EEESC_SE_Li128ELb0ELb1ELb0ELb0EEENS1_19SingleTileSchedulerILb0ELb0ELb1ELi128EEEEEEEEEvNT_6ParamsE --------------------------
	.section	.nv.constant0._ZN7cutlass13device_kernelIN5flash19enable_sm80_to_sm89INS1_16FlashAttnFwdSm80INS1_25CollectiveMainloopFwdSm80ILi4ELi1ELb0EN4cute5tupleIJNS5_1CILi128EEENS7_ILi96EEENS7_ILi64EEEEEELi64ENS_10bfloat16_tEfNS_4arch4Sm80ELb0ELb1ELb1ELb0ELb0ELb0ELb1ELb0EEENS1_21CollectiveEpilogueFwdINS6_IJS8_SA_S9_EEENS6_IJNS7_ILi1EEESI_SI_EEESC_SE_Li128ELb0ELb1ELb0ELb0EEENS1_19SingleTileSchedulerILb0ELb0ELb1ELi128EEEEEEEEEvNT_6ParamsE,"a",@progbits
	.sectionflags	@""
	.align	4
.nv.constant0._ZN7cutlass13device_kernelIN5flash19enable_sm80_to_sm89INS1_16FlashAttnFwdSm80INS1_25CollectiveMainloopFwdSm80ILi4ELi1ELb0EN4cute5tupleIJNS5_1CILi128EEENS7_ILi96EEENS7_ILi64EEEEEELi64ENS_10bfloat16_tEfNS_4arch4Sm80ELb0ELb1ELb1ELb0ELb0ELb0ELb1ELb0EEENS1_21CollectiveEpilogueFwdINS6_IJS8_SA_S9_EEENS6_IJNS7_ILi1EEESI_SI_EEESC_SE_Li128ELb0ELb1ELb0ELb0EEENS1_19SingleTileSchedulerILb0ELb0ELb1ELi128EEEEEEEEEvNT_6ParamsE:
	.zero		1944


//--------------------- .nv.constant0._ZN7cutlass13device_kernelIN5flash19enable_sm80_to_sm89INS1_16FlashAttnFwdSm80INS1_25CollectiveMainloopFwdSm80ILi4ELi1ELb0EN4cute5tupleIJNS5_1CILi128EEENS7_ILi96EEENS7_ILi64EEEEEELi64ENS_10bfloat16_tEfNS_4arch4Sm80ELb0ELb1ELb1ELb1ELb0ELb0ELb1ELb0EEENS1_21CollectiveEpilogueFwdINS6_IJS8_SA_S9_EEENS6_IJNS7_ILi1EEESI_SI_EEESC_SE_Li128ELb1ELb1ELb0ELb0EEENS1_19SingleTileSchedulerILb1ELb0ELb1ELi128EEEEEEEEEvNT_6ParamsE --------------------------
	.section	.nv.constant0._ZN7cutlass13device_kernelIN5flash19enable_sm80_to_sm89INS1_16FlashAttnFwdSm80INS1_25CollectiveMainloopFwdSm80ILi4ELi1ELb0EN4cute5tupleIJNS5_1CILi128EEENS7_ILi96EEENS7_ILi64EEEEEELi64ENS_10bfloat16_tEfNS_4arch4Sm80ELb0ELb1ELb1ELb1ELb0ELb0ELb1ELb0EEENS1_21CollectiveEpilogueFwdINS6_IJS8_SA_S9_EEENS6_IJNS7_ILi1EEESI_SI_EEESC_SE_Li128ELb1ELb1ELb0ELb0EEENS1_19SingleTileSchedulerILb1ELb0ELb1ELi128EEEEEEEEEvNT_6ParamsE,"a",@progbits
	.sectionflags	@""
	.align	4
.nv.constant0._ZN7cutlass13device_kernelIN5flash19enable_sm80_to_sm89INS1_16FlashAttnFwdSm80INS1_25CollectiveMainloopFwdSm80ILi4ELi1ELb0EN4cute5tupleIJNS5_1CILi128EEENS7_ILi96EEENS7_ILi64EEEEEELi64ENS_10bfloat16_tEfNS_4arch4Sm80ELb0ELb1ELb1ELb1ELb0ELb0ELb1ELb0EEENS1_21CollectiveEpilogueFwdINS6_IJS8_SA_S9_EEENS6_IJNS7_ILi1EEESI_SI_EEESC_SE_Li128ELb1ELb1ELb0ELb0EEENS1_19SingleTileSchedulerILb1ELb0ELb1ELi128EEEEEEEEEvNT_6ParamsE:
	.zero		1944


//--------------------- .nv.constant0._ZN7cutlass13device_kernelIN5flash19enable_sm80_to_sm89INS1_16FlashAttnFwdSm80INS1_25CollectiveMainloopFwdSm80ILi4ELi1ELb0EN4cute5tupleIJNS5_1CILi128EEENS7_ILi96EEENS7_ILi64EEEEEELi64ENS_10bfloat16_tEfNS_4arch4Sm80ELb0ELb1ELb1ELb1ELb0ELb1ELb1ELb0EEENS1_21CollectiveEpilogueFwdINS6_IJS8_SA_S9_EEENS6_IJNS7_ILi1EEESI_SI_EEESC_SE_Li128ELb1ELb1ELb0ELb0EEENS1_19SingleTileSchedulerILb1ELb0ELb1ELi128EEEEEEEEEvNT_6ParamsE --------------------------
	.section	.nv.constant0._ZN7cutlass13device_kernelIN5flash19enable_sm80_to_sm89INS1_16FlashAttnFwdSm80INS1_25CollectiveMainloopFwdSm80ILi4ELi1ELb0EN4cute5tupleIJNS5_1CILi128EEENS7_ILi96EEENS7_ILi64EEEEEELi64ENS_10bfloat16_tEfNS_4arch4Sm80ELb0ELb1ELb1ELb1ELb0ELb1ELb1ELb0EEENS1_21CollectiveEpilogueFwdINS6_IJS8_SA_S9_EEENS6_IJNS7_ILi1EEESI_SI_EEESC_SE_Li128ELb1ELb1ELb0ELb0EEENS1_19SingleTileSchedulerILb1ELb0ELb1ELi128EEEEEEEEEvNT_6ParamsE,"a",@progbits
	.sectionflags	@""
	.align	4
.nv.constant0._ZN7cutlass13device_kernelIN5flash19enable_sm80_to_sm89INS1_16FlashAttnFwdSm80INS1_25CollectiveMainloopFwdSm80ILi4ELi1ELb0EN4cute5tupleIJNS5_1CILi128EEENS7_ILi96EEENS7_ILi64EEEEEELi64ENS_10bfloat16_tEfNS_4arch4Sm80ELb0ELb1ELb1ELb1ELb0ELb1ELb1ELb0EEENS1_21CollectiveEpilogueFwdINS6_IJS8_SA_S9_EEENS6_IJNS7_ILi1EEESI_SI_EEESC_SE_Li128ELb1ELb1ELb0ELb0EEENS1_19SingleTileSchedulerILb1ELb0ELb1ELi128EEEEEEEEEvNT_6ParamsE:
	.zero		1944


//--------------------- .nv.constant0._ZN7cutlass13device_kernelIN5flash19enable_sm80_to_sm89INS1_16FlashAttnFwdSm80INS1_25CollectiveMainloopFwdSm80ILi4ELi1ELb0EN4cute5tupleIJNS5_1CILi128EEENS7_ILi112EEENS7_ILi64EEEEEELi64ENS_10bfloat16_tEfNS_4arch4Sm80ELb1ELb0ELb1ELb0ELb0ELb0ELb1ELb0EEENS1_21CollectiveEpilogueFwdINS6_IJS8_SA_S9_EEENS6_IJNS7_ILi1EEESI_SI_EEESC_SE_Li128ELb0ELb1ELb0ELb0EEENS1_30DynamicPersistentTileSchedulerILi128ELi128ELb0ELb1ELb0EEEEEEEEEvNT_6ParamsE --------------------------
	.section	.nv.constant0._ZN7cutlass13device_kernelIN5flash19enable_sm80_to_sm89INS1_16FlashAttnFwdSm80INS1_25CollectiveMainloopFwdSm80ILi4ELi1ELb0EN4cute5tupleIJNS5_1CILi128EEENS7_ILi112EEENS7_ILi64EEEEEELi64ENS_10bfloat16_tEfNS_4arch4Sm80ELb1ELb0ELb1ELb0ELb0ELb0ELb1ELb0EEENS1_21CollectiveEpilogueFwdINS6_IJS8_SA_S9_EEENS6_IJNS7_ILi1EEESI_SI_EEESC_SE_Li128ELb0ELb1ELb0ELb0EEENS1_30DynamicPersistentTileSchedulerILi128ELi128ELb0ELb1ELb0EEEEEEEEEvNT_6ParamsE,"a",@progbits
	.sectionflags	@""
	.align	4
.nv.constant0._ZN7cutlass13device_kernelIN5flash19enable_sm80_to_sm89INS1_16FlashAttnFwdSm80INS1_25CollectiveMainloopFwdSm80ILi4ELi1ELb0EN4cute5tupleIJNS5_1CILi128EEENS7_ILi112EEENS7_ILi64EEEEEELi64ENS_10bfloat16_tEfNS_4arch4Sm80ELb1ELb0ELb1ELb0ELb0ELb0ELb1ELb0EEENS1_21CollectiveEpilogueFwdINS6_IJS8_SA_S9_EEENS6_IJNS7_ILi1EEESI_SI_EEESC_SE_Li128ELb0ELb1ELb0ELb0EEENS1_30DynamicPersistentTileSchedulerILi128ELi128ELb0ELb1ELb0EEEEEEEEEvNT_6ParamsE:
	.zero		1960


//--------------------- .nv.constant0._ZN7cutlass13device_kernelIN5flash19enable_sm80_to_sm89INS1_16FlashAttnFwdSm80INS1_25CollectiveMainloopFwdSm80ILi4ELi1ELb0EN4cute5tupleIJNS5_1CILi128EEENS7_ILi112EEENS7_ILi64EEEEEELi64ENS_10bfloat16_tEfNS_4arch4Sm80ELb1ELb0ELb1ELb1ELb0ELb0ELb1ELb0EEENS1_21CollectiveEpilogueFwdINS6_IJS8_SA_S9_EEENS6_IJNS7_ILi1EEESI_SI_EEESC_SE_Li128ELb1ELb1ELb0ELb0EEENS1_19SingleTileSchedulerILb1ELb0ELb1ELi128EEEEEEEEEvNT_6ParamsE --------------------------
	.section	.nv.constant0._ZN7cutlass13device_kernelIN5flash19enable_sm80_to_sm89INS1_16FlashAttnFwdSm80INS1_25CollectiveMainloopFwdSm80ILi4ELi1ELb0EN4cute5tupleIJNS5_1CILi128EEENS7_ILi112EEENS7_ILi64EEEEEELi64ENS_10bfloat16_tEfNS_4arch4Sm80ELb1ELb0ELb1ELb1ELb0ELb0ELb1ELb0EEENS1_21CollectiveEpilogueFwdINS6_IJS8_SA_S9_EEENS6_IJNS7_ILi1EEESI_SI_EEESC_SE_Li128ELb1ELb1ELb0ELb0EEENS1_19SingleTileSchedulerILb1ELb0ELb1ELi128EEEEEEEEEvNT_6ParamsE,"a",@progbits
	.sectionflags	@""
	.align	4
.nv.constant0._ZN7cutlass13device_kernelIN5flash19enable_sm80_to_sm89INS1_16FlashAttnFwdSm80INS1_25CollectiveMainloopFwdSm80ILi4ELi1ELb0EN4cute5tupleIJNS5_1CILi128EEENS7_ILi112EEENS7_ILi64EEEEEELi64ENS_10bfloat16_tEfNS_4arch4Sm80ELb1ELb0ELb1ELb1ELb0ELb0ELb1ELb0EEENS1_21CollectiveEpilogueFwdINS6_IJS8_SA_S9_EEENS6_IJNS7_ILi1EEESI_SI_EEESC_SE_Li128ELb1ELb1ELb0ELb0EEENS1_19SingleTileSchedulerILb1ELb0ELb1ELi128EEEEEEEEEvNT_6ParamsE:
	.zero		1944


//--------------------- .nv.constant0._ZN7cutlass13device_kernelIN5flash19enable_sm80_to_sm89INS1_16FlashAttnFwdSm80INS1_25CollectiveMainloopFwdSm80ILi4ELi1ELb0EN4cute5tupleIJNS5_1CILi128EEENS7_ILi112EEENS7_ILi64EEEEEELi64ENS_10bfloat16_tEfNS_4arch4Sm80ELb1ELb0ELb1ELb1ELb0ELb1ELb1ELb0EEENS1_21CollectiveEpilogueFwdINS6_IJS8_SA_S9_EEENS6_IJNS7_ILi1EEESI_SI_EEESC_SE_Li128ELb1ELb1ELb0ELb0EEENS1_19SingleTileSchedulerILb1ELb0ELb1ELi128EEEEEEEEEvNT_6ParamsE --------------------------
	.section	.nv.constant0._ZN7cutlass13device_kernelIN5flash19enable_sm80_to_sm89INS1_16FlashAttnFwdSm80INS1_25CollectiveMainloopFwdSm80ILi4ELi1ELb0EN4cute5tupleIJNS5_1CILi128EEENS7_ILi112EEENS7_ILi64EEEEEELi64ENS_10bfloat16_tEfNS_4arch4Sm80ELb1ELb0ELb1ELb1ELb0ELb1ELb1ELb0EEENS1_21CollectiveEpilogueFwdINS6_IJS8_SA_S9_EEENS6_IJNS7_ILi1EEESI_SI_EEESC_SE_Li128ELb1ELb1ELb0ELb0EEENS1_19SingleTileSchedulerILb1ELb0ELb1ELi128EEEEEEEEEvNT_6ParamsE,"a",@progbits
	.sectionflags	@""
	.align	4
.nv.constant0._ZN7cutlass13device_kernelIN5flash19enable_sm80_to_sm89INS1_16FlashAttnFwdSm80INS1_25CollectiveMainloopFwdSm80ILi4ELi1ELb0EN4cute5tupleIJNS5_1CILi128EEENS7_ILi112EEENS7_ILi64EEEEEELi64ENS_10bfloat16_tEfNS_4arch4Sm80ELb1ELb0ELb1ELb1ELb0ELb1ELb1ELb0EEENS1_21CollectiveEpilogueFwdINS6_IJS8_SA_S9_EEENS6_IJNS7_ILi1EEESI_SI_EEESC_SE_Li128ELb1ELb1ELb0ELb0EEENS1_19SingleTileSchedulerILb1ELb0ELb1ELi128EEEEEEEEEvNT_6ParamsE:
	.zero		1944


//--------------------- .nv.constant0._ZN7cutlass13device_kernelIN5flash19enable_sm80_to_sm89INS1_16FlashAttnFwdSm80INS1_25CollectiveMainloopFwdSm80ILi4ELi1ELb0EN4cute5tupleIJNS5_1CILi128EEENS7_ILi112EEENS7_ILi64EEEEEELi64ENS_10bfloat16_tEfNS_4arch4Sm80ELb0ELb0ELb0ELb0ELb0ELb0ELb1ELb0EEENS1_21CollectiveEpilogueFwdINS6_IJS8_SA_S9_EEENS6_IJNS7_ILi1EEESI_SI_EEESC_SE_Li128ELb0ELb1ELb0ELb0EEENS1_19SingleTileSchedulerILb0ELb0ELb1ELi128EEEEEEEEEvNT_6ParamsE --------------------------
	.section	.nv.constant0._ZN7cutlass13device_kernelIN5flash19enable_sm80_to_sm89INS1_16FlashAttnFwdSm80INS1_25CollectiveMainloopFwdSm80ILi4ELi1ELb0EN4cute5tupleIJNS5_1CILi128EEENS7_ILi112EEENS7_ILi64EEEEEELi64ENS_10bfloat16_tEfNS_4arch4Sm80ELb0ELb0ELb0ELb0ELb0ELb0ELb1ELb0EEENS1_21CollectiveEpilogueFwdINS6_IJS8_SA_S9_EEENS6_IJNS7_ILi1EEESI_SI_EEESC_SE_Li128ELb0ELb1ELb0ELb0EEENS1_19SingleTileSchedulerILb0ELb0ELb1ELi128EEEEEEEEEvNT_6ParamsE,"a",@progbits
	.sectionflags	@""
	.align	4
.nv.constant0._ZN7cutlass13device_kernelIN5flash19enable_sm80_to_sm89INS1_16FlashAttnFwdSm80INS1_25CollectiveMainloopFwdSm80ILi4ELi1ELb0EN4cute5tupleIJNS5_1CILi128EEENS7_ILi112EEENS7_ILi64EEEEEELi64ENS_10bfloat16_tEfNS_4arch4Sm80ELb0ELb0ELb0ELb0ELb0ELb0ELb1ELb0EEENS1_21CollectiveEpilogueFwdINS6_IJS8_SA_S9_EEENS6_IJNS7_ILi1EEESI_SI_EEESC_SE_Li128ELb0ELb1ELb0ELb0EEENS1_19SingleTileSchedulerILb0ELb0ELb1ELi128EEEEEEEEEvNT_6ParamsE:
	.zero		1944


//--------------------- .nv.constant0._ZN7cutlass13device_kernelIN5flash19enable_sm80_to_sm89INS1_16FlashAttnFwdSm80INS1_25CollectiveMainloopFwdSm80ILi4ELi1ELb0EN4cute5tupleIJNS5_1CILi128EEENS7_ILi112EEENS7_ILi64EEEEEELi64ENS_10bfloat16_tEfNS_4arch4Sm80ELb0ELb0ELb0ELb1ELb0ELb0ELb1ELb0EEENS1_21CollectiveEpilogueFwdINS6_IJS8_SA_S9_EEENS6_IJNS7_ILi1EEESI_SI_EEESC_SE_Li128ELb1ELb1ELb0ELb0EEENS1_19SingleTileSchedulerILb1ELb0ELb1ELi128EEEEEEEEEvNT_6ParamsE --------------------------
	.section	.nv.constant0._ZN7cutlass13device_kernelIN5flash19enable_sm80_to_sm89INS1_16FlashAttnFwdSm80INS1_25CollectiveMainloopFwdSm80ILi4ELi1ELb0EN4cute5tupleIJNS5_1CILi128EEENS7_ILi112EEENS7_ILi64EEEEEELi64ENS_10bfloat16_tEfNS_4arch4Sm80ELb0ELb0ELb0ELb1ELb0ELb0ELb1ELb0EEENS1_21CollectiveEpilogueFwdINS6_IJS8_SA_S9_EEENS6_IJNS7_ILi1EEESI_SI_EEESC_SE_Li128ELb1ELb1ELb0ELb0EEENS1_19SingleTileSchedulerILb1ELb0ELb1ELi128EEEEEEEEEvNT_6ParamsE,"a",@progbits
	.sectionflags	@""
	.align	4
.nv.constant0._ZN7cutlass13device_kernelIN5flash19enable_sm80_to_sm89INS1_16FlashAttnFwdSm80INS1_25CollectiveMainloopFwdSm80ILi4ELi1ELb0EN4cute5tupleIJNS5_1CILi128EEENS7_ILi112EEENS7_ILi64EEEEEELi64ENS_10bfloat16_tEfNS_4arch4Sm80ELb0ELb0ELb0ELb1ELb0ELb0ELb1ELb0EEENS1_21CollectiveEpilogueFwdINS6_IJS8_SA_S9_EEENS6_IJNS7_ILi1EEESI_SI_EEESC_SE_Li128ELb1ELb1ELb0ELb0EEENS1_19SingleTileSchedulerILb1ELb0ELb1ELi128EEEEEEEEEvNT_6ParamsE:
	.zero		1944


//--------------------- .nv.constant0._ZN7cutlass13device_kernelIN5flash19enable_sm80_to_sm89INS1_16FlashAttnFwdSm80INS1_25CollectiveMainloopFwdSm80ILi4ELi1ELb0EN4cute5tupleIJNS5_1CILi128EEENS7_ILi112EEENS7_ILi64EEEEEELi64ENS_10bfloat16_tEfNS_4arch4Sm80ELb0ELb0ELb0ELb1ELb0ELb1ELb1ELb0EEENS1_21CollectiveEpilogueFwdINS6_IJS8_SA_S9_EEENS6_IJNS7_ILi1EEESI_SI_EEESC_SE_Li128ELb1ELb1ELb0ELb0EEENS1_19SingleTileSchedulerILb1ELb0ELb1ELi128EEEEEEEEEvNT_6ParamsE --------------------------
	.section	.nv.constant0._ZN7cutlass13device_kernelIN5flash19enable_sm80_to_sm89INS1_16FlashAttnFwdSm80INS1_25CollectiveMainloopFwdSm80ILi4ELi1ELb0EN4cute5tupleIJNS5_1CILi128EEENS7_ILi112EEENS7_ILi64EEEEEELi64ENS_10bfloat16_tEfNS_4arch4Sm80ELb0ELb0ELb0ELb1ELb0ELb1ELb1ELb0EEENS1_21CollectiveEpilogueFwdINS6_IJS8_SA_S9_EEENS6_IJNS7_ILi1EEESI_SI_EEESC_SE_Li128ELb1ELb1ELb0ELb0EEENS1_19SingleTileSchedulerILb1ELb0ELb1ELi128EEEEEEEEEvNT_6ParamsE,"a",@progbits
	.sectionflags	@""
	.align	4
.nv.constant0._ZN7cutlass13device_kernelIN5flash19enable_sm80_to_sm89INS1_16FlashAttnFwdSm80INS1_25CollectiveMainloopFwdSm80ILi4ELi1ELb0EN4cute5tupleIJNS5_1CILi128EEENS7_ILi112EEENS7_ILi64EEEEEELi64ENS_10bfloat16_tEfNS_4arch4Sm80ELb0ELb0ELb0ELb1ELb0ELb1ELb1ELb0EEENS1_21CollectiveEpilogueFwdINS6_IJS8_SA_S9_EEENS6_IJNS7_ILi1EEESI_SI_EEESC_SE_Li128ELb1ELb1ELb0ELb0EEENS1_19SingleTileSchedulerILb1ELb0ELb1ELi128EEEEEEEEEvNT_6ParamsE:
	.zero		1944


//--------------------- .nv.constant0._ZN7cutlass13device_kernelIN5flash19enable_sm80_to_sm89INS1_16FlashAttnFwdSm80INS1_25CollectiveMainloopFwdSm80ILi4ELi1ELb0EN4cute5tupleIJNS5_1CILi128EEENS7_ILi96EEENS7_ILi64EEEEEELi64ENS_10bfloat16_tEfNS_4arch4Sm80ELb0ELb1ELb0ELb0ELb0ELb0ELb1ELb0EEENS1_21CollectiveEpilogueFwdINS6_IJS8_SA_S9_EEENS6_IJNS7_ILi1EEESI_SI_EEESC_SE_Li128ELb0ELb1ELb0ELb0EEENS1_19SingleTileSchedulerILb0ELb0ELb1ELi128EEEEEEEEEvNT_6ParamsE --------------------------
	.section	.nv.constant0._ZN7cutlass13device_kernelIN5flash19enable_sm80_to_sm89INS1_16FlashAttnFwdSm80INS1_25CollectiveMainloopFwdSm80ILi4ELi1ELb0EN4cute5tupleIJNS5_1CILi128EEENS7_ILi96EEENS7_ILi64EEEEEELi64ENS_10bfloat16_tEfNS_4arch4Sm80ELb0ELb1ELb0ELb0ELb0ELb0ELb1ELb0EEENS1_21CollectiveEpilogueFwdINS6_IJS8_SA_S9_EEENS6_IJNS7_ILi1EEESI_SI_EEESC_SE_Li128ELb0ELb1ELb0ELb0EEENS1_19SingleTileSchedulerILb0ELb0ELb1ELi128EEEEEEEEEvNT_6ParamsE,"a",@progbits
	.sectionflags	@""
	.align	4
.nv.constant0._ZN7cutlass13device_kernelIN5flash19enable_sm80_to_sm89INS1_16FlashAttnFwdSm80INS1_25CollectiveMainloopFwdSm80ILi4ELi1ELb0EN4cute5tupleIJNS5_1CILi128EEENS7_ILi96EEENS7_ILi64EEEEEELi64ENS_10bfloat16_tEfNS_4arch4Sm80ELb0ELb1ELb0ELb0ELb0ELb0ELb1ELb0EEENS1_21CollectiveEpilogueFwdINS6_IJS8_SA_S9_EEENS6_IJNS7_ILi1EEESI_SI_EEESC_SE_Li128ELb0ELb1ELb0ELb0EEENS1_19SingleTileSchedulerILb0ELb0ELb1ELi128EEEEEEEEEvNT_6ParamsE:
	.zero		1944


//--------------------- .nv.constant0._ZN7cutlass13device_kernelIN5flash19enable_sm80_to_sm89INS1_16FlashAttnFwdSm80INS1_25CollectiveMainloopFwdSm80ILi4ELi1ELb0EN4cute5tupleIJNS5_1CILi128EEENS7_ILi96EEENS7_ILi64EEEEEELi64ENS_10bfloat16_tEfNS_4arch4Sm80ELb0ELb1ELb0ELb1ELb0ELb0ELb1ELb0EEENS1_21CollectiveEpilogueFwdINS6_IJS8_SA_S9_EEENS6_IJNS7_ILi1EEESI_SI_EEESC_SE_Li128ELb1ELb1ELb0ELb0EEENS1_19SingleTileSchedulerILb1ELb0ELb1ELi128EEEEEEEEEvNT_6ParamsE --------------------------
	.section	.nv.constant0._ZN7cutlass13device_kernelIN5flash19enable_sm80_to_sm89INS1_16FlashAttnFwdSm80INS1_25CollectiveMainloopFwdSm80ILi4ELi1ELb0EN4cute5tupleIJNS5_1CILi128EEENS7_ILi96EEENS7_ILi64EEEEEELi64ENS_10bfloat16_tEfNS_4arch4Sm80ELb0ELb1ELb0ELb1ELb0ELb0ELb1ELb0EEENS1_21CollectiveEpilogueFwdINS6_IJS8_SA_S9_EEENS6_IJNS7_ILi1EEESI_SI_EEESC_SE_Li128ELb1ELb1ELb0ELb0EEENS1_19SingleTileSchedulerILb1ELb0ELb1ELi128EEEEEEEEEvNT_6ParamsE,"a",@progbits
	.sectionflags	@""
	.align	4
.nv.constant0._ZN7cutlass13device_kernelIN5flash19enable_sm80_to_sm89INS1_16FlashAttnFwdSm80INS1_25CollectiveMainloopFwdSm80ILi4ELi1ELb0EN4cute5tupleIJNS5_1CILi128EEENS7_ILi96EEENS7_ILi64EEEEEELi64ENS_10bfloat16_tEfNS_4arch4Sm80ELb0ELb1ELb0ELb1ELb0ELb0ELb1ELb0EEENS1_21CollectiveEpilogueFwdINS6_IJS8_SA_S9_EEENS6_IJNS7_ILi1EEESI_SI_EEESC_SE_Li128ELb1ELb1ELb0ELb0EEENS1_19SingleTileSchedulerILb1ELb0ELb1ELi128EEEEEEEEEvNT_6ParamsE:
	.zero		1944


//--------------------- .nv.constant0._ZN7cutlass13device_kernelIN5flash19enable_sm80_to_sm89INS1_16FlashAttnFwdSm80INS1_25CollectiveMainloopFwdSm80ILi4ELi1ELb0EN4cute5tupleIJNS5_1CILi128EEENS7_ILi96EEENS7_ILi64EEEEEELi64ENS_10bfloat16_tEfNS_4arch4Sm80ELb0ELb1ELb0ELb1ELb0ELb1ELb1ELb0EEENS1_21CollectiveEpilogueFwdINS6_IJS8_SA_S9_EEENS6_IJNS7_ILi1EEESI_SI_EEESC_SE_Li128ELb1ELb1ELb0ELb0EEENS1_19SingleTileSchedulerILb1ELb0ELb1ELi128EEEEEEEEEvNT_6ParamsE --------------------------
	.section	.nv.constant0._ZN7cutlass13device_kernelIN5flash19enable_sm80_to_sm89INS1_16FlashAttnFwdSm80INS1_25CollectiveMainloopFwdSm80ILi4ELi1ELb0EN4cute5tupleIJNS5_1CILi128EEENS7_ILi96EEENS7_ILi64EEEEEELi64ENS_10bfloat16_tEfNS_4arch4Sm80ELb0ELb1ELb0ELb1ELb0ELb1ELb1ELb0EEENS1_21CollectiveEpilogueFwdINS6_IJS8_SA_S9_EEENS6_IJNS7_ILi1EEESI_SI_EEESC_SE_Li128ELb1ELb1ELb0ELb0EEENS1_19SingleTileSchedulerILb1ELb0ELb1ELi128EEEEEEEEEvNT_6ParamsE,"a",@progbits
	.sectionflags	@""
	.align	4
.nv.constant0._ZN7cutlass13device_kernelIN5flash19enable_sm80_to_sm89INS1_16FlashAttnFwdSm80INS1_25CollectiveMainloopFwdSm80ILi4ELi1ELb0EN4cute5tupleIJNS5_1CILi128EEENS7_ILi96EEENS7_ILi64EEEEEELi64ENS_10bfloat16_tEfNS_4arch4Sm80ELb0ELb1ELb0ELb1ELb0ELb1ELb1ELb0EEENS1_21CollectiveEpilogueFwdINS6_IJS8_SA_S9_EEENS6_IJNS7_ILi1EEESI_SI_EEESC_SE_Li128ELb1ELb1ELb0ELb0EEENS1_19SingleTileSchedulerILb1ELb0ELb1ELi128EEEEEEEEEvNT_6ParamsE:
	.zero		1944


//--------------------- .nv.constant0._ZN7cutlass13device_kernelIN5flash19enable_sm80_to_sm89INS1_16FlashAttnFwdSm80INS1_25CollectiveMainloopFwdSm80ILi4ELi1ELb0EN4cute5tupleIJNS5_1CILi128EEENS7_ILi112EEENS7_ILi64EEEEEELi64ENS_10bfloat16_tEfNS_4arch4Sm80ELb1ELb0ELb0ELb0ELb0ELb0ELb1ELb0EEENS1_21CollectiveEpilogueFwdINS6_IJS8_SA_S9_EEENS6_IJNS7_ILi1EEESI_SI_EEESC_SE_Li128ELb0ELb1ELb0ELb0EEENS1_30DynamicPersistentTileSchedulerILi128ELi128ELb0ELb1ELb0EEEEEEEEEvNT_6ParamsE --------------------------
	.section	.nv.constant0._ZN7cutlass13device_kernelIN5flash19enable_sm80_to_sm89INS1_16FlashAttnFwdSm80INS1_25CollectiveMainloopFwdSm80ILi4ELi1ELb0EN4cute5tupleIJNS5_1CILi128EEENS7_ILi112EEENS7_ILi64EEEEEELi64ENS_10bfloat16_tEfNS_4arch4Sm80ELb1ELb0ELb0ELb0ELb0ELb0ELb1ELb0EEENS1_21CollectiveEpilogueFwdINS6_IJS8_SA_S9_EEENS6_IJNS7_ILi1EEESI_SI_EEESC_SE_Li128ELb0ELb1ELb0ELb0EEENS1_30DynamicPersistentTileSchedulerILi128ELi128ELb0ELb1ELb0EEEEEEEEEvNT_6ParamsE,"a",@progbits
	.sectionflags	@""
	.align	4
.nv.constant0._ZN7cutlass13device_kernelIN5flash19enable_sm80_to_sm89INS1_16FlashAttnFwdSm80INS1_25CollectiveMainloopFwdSm80ILi4ELi1ELb0EN4cute5tupleIJNS5_1CILi128EEENS7_ILi112EEENS7_ILi64EEEEEELi64ENS_10bfloat16_tEfNS_4arch4Sm80ELb1ELb0ELb0ELb0ELb0ELb0ELb1ELb0EEENS1_21CollectiveEpilogueFwdINS6_IJS8_SA_S9_EEENS6_IJNS7_ILi1EEESI_SI_EEESC_SE_Li128ELb0ELb1ELb0ELb0EEENS1_30DynamicPersistentTileSchedulerILi128ELi128ELb0ELb1ELb0EEEEEEEEEvNT_6ParamsE:
	.zero		1960


//--------------------- .nv.constant0._ZN7cutlass13device_kernelIN5flash19enable_sm80_to_sm89INS1_16FlashAttnFwdSm80INS1_25CollectiveMainloopFwdSm80ILi4ELi1ELb0EN4cute5tupleIJNS5_1CILi128EEENS7_ILi112EEENS7_ILi64EEEEEELi64ENS_10bfloat16_tEfNS_4arch4Sm80ELb1ELb0ELb0ELb1ELb0ELb0ELb1ELb0EEENS1_21CollectiveEpilogueFwdINS6_IJS8_SA_S9_EEENS6_IJNS7_ILi1EEESI_SI_EEESC_SE_Li128ELb1ELb1ELb0ELb0EEENS1_19SingleTileSchedulerILb1ELb0ELb1ELi128EEEEEEEEEvNT_6ParamsE --------------------------
	.section	.nv.constant0._ZN7cutlass13device_kernelIN5flash19enable_sm80_to_sm89INS1_16FlashAttnFwdSm80INS1_25CollectiveMainloopFwdSm80ILi4ELi1ELb0EN4cute5tupleIJNS5_1CILi128EEENS7_ILi112EEENS7_ILi64EEEEEELi64ENS_10bfloat16_tEfNS_4arch4Sm80ELb1ELb0ELb0ELb1ELb0ELb0ELb1ELb0EEENS1_21CollectiveEpilogueFwdINS6_IJS8_SA_S9_EEENS6_IJNS7_ILi1EEESI_SI_EEESC_SE_Li128ELb1ELb1ELb0ELb0EEENS1_19SingleTileSchedulerILb1ELb0ELb1ELi128EEEEEEEEEvNT_6ParamsE,"a",@progbits
	.sectionflags	@""
	.align	4
.nv.constant0._ZN7cutlass13device_kernelIN5flash19enable_sm80_to_sm89INS1_16FlashAttnFwdSm80INS1_25CollectiveMainloopFwdSm80ILi4ELi1ELb0EN4cute5tupleIJNS5_1CILi128EEENS7_ILi112EEENS7_ILi64EEEEEELi64ENS_10bfloat16_tEfNS_4arch4Sm80ELb1ELb0ELb0ELb1ELb0ELb0ELb1ELb0EEENS1_21CollectiveEpilogueFwdINS6_IJS8_SA_S9_EEENS6_IJNS7_ILi1EEESI_SI_EEESC_SE_Li128ELb1ELb1ELb0ELb0EEENS1_19SingleTileSchedulerILb1ELb0ELb1ELi128EEEEEEEEEvNT_6ParamsE:
	.zero		1944


//--------------------- .nv.constant0._ZN7cutlass13device_kernelIN5flash19enable_sm80_to_sm89INS1_16FlashAttnFwdSm80INS1_25CollectiveMainloopFwdSm80ILi4ELi1ELb0EN4cute5tupleIJNS5_1CILi128EEENS7_ILi112EEENS7_ILi64EEEEEELi64ENS_10bfloat16_tEfNS_4arch4Sm80ELb1ELb0ELb0ELb1ELb0ELb1ELb1ELb0EEENS1_21CollectiveEpilogueFwdINS6_IJS8_SA_S9_EEENS6_IJNS7_ILi1EEESI_SI_EEESC_SE_Li128ELb1ELb1ELb0ELb0EEENS1_19SingleTileSchedulerILb1ELb0ELb1ELi128EEEEEEEEEvNT_6ParamsE --------------------------
	.section	.nv.constant0._ZN7cutlass13device_kernelIN5flash19enable_sm80_to_sm89INS1_16FlashAttnFwdSm80INS1_25CollectiveMainloopFwdSm80ILi4ELi1ELb0EN4cute5tupleIJNS5_1CILi128EEENS7_ILi112EEENS7_ILi64EEEEEELi64ENS_10bfloat16_tEfNS_4arch4Sm80ELb1ELb0ELb0ELb1ELb0ELb1ELb1ELb0EEENS1_21CollectiveEpilogueFwdINS6_IJS8_SA_S9_EEENS6_IJNS7_ILi1EEESI_SI_EEESC_SE_Li128ELb1ELb1ELb0ELb0EEENS1_19SingleTileSchedulerILb1ELb0ELb1ELi128EEEEEEEEEvNT_6ParamsE,"a",@progbits
	.sectionflags	@""
	.align	4
.nv.constant0._ZN7cutlass13device_kernelIN5flash19enable_sm80_to_sm89INS1_16FlashAttnFwdSm80INS1_25CollectiveMainloopFwdSm80ILi4ELi1ELb0EN4cute5tupleIJNS5_1CILi128EEENS7_ILi112EEENS7_ILi64EEEEEELi64ENS_10bfloat16_tEfNS_4arch4Sm80ELb1ELb0ELb0ELb1ELb0ELb1ELb1ELb0EEENS1_21CollectiveEpilogueFwdINS6_IJS8_SA_S9_EEENS6_IJNS7_ILi1EEESI_SI_EEESC_SE_Li128ELb1ELb1ELb0ELb0EEENS1_19SingleTileSchedulerILb1ELb0ELb1ELi128EEEEEEEEEvNT_6ParamsE:
	.zero		1944


//--------------------- SYMBOLS --------------------------

	.type		.nv.reservedSmem.offset0,@object
	.size		.nv.reservedSmem.offset0,0x4
